//
// Generated by NVIDIA NVVM Compiler
//
// Compiler Build ID: CL-36424714
// Cuda compilation tools, release 13.0, V13.0.88
// Based on NVVM 20.0.0
//

.version 9.0
.target sm_100
.address_size 64

	// .globl	_Z19wf_embedding_kernelPKfiiiS0_iiiPKsiiPK6__halfiiS0_iPS3_iiiS6_iiiiiiiiifj
.extern .shared .align 16 .b8 smem[];

.visible .entry _Z19wf_embedding_kernelPKfiiiS0_iiiPKsiiPK6__halfiiS0_iPS3_iiiS6_iiiiiiiiifj(
	.param .u64 .ptr .align 1 _Z19wf_embedding_kernelPKfiiiS0_iiiPKsiiPK6__halfiiS0_iPS3_iiiS6_iiiiiiiiifj_param_0,
	.param .u32 _Z19wf_embedding_kernelPKfiiiS0_iiiPKsiiPK6__halfiiS0_iPS3_iiiS6_iiiiiiiiifj_param_1,
	.param .u32 _Z19wf_embedding_kernelPKfiiiS0_iiiPKsiiPK6__halfiiS0_iPS3_iiiS6_iiiiiiiiifj_param_2,
	.param .u32 _Z19wf_embedding_kernelPKfiiiS0_iiiPKsiiPK6__halfiiS0_iPS3_iiiS6_iiiiiiiiifj_param_3,
	.param .u64 .ptr .align 1 _Z19wf_embedding_kernelPKfiiiS0_iiiPKsiiPK6__halfiiS0_iPS3_iiiS6_iiiiiiiiifj_param_4,
	.param .u32 _Z19wf_embedding_kernelPKfiiiS0_iiiPKsiiPK6__halfiiS0_iPS3_iiiS6_iiiiiiiiifj_param_5,
	.param .u32 _Z19wf_embedding_kernelPKfiiiS0_iiiPKsiiPK6__halfiiS0_iPS3_iiiS6_iiiiiiiiifj_param_6,
	.param .u32 _Z19wf_embedding_kernelPKfiiiS0_iiiPKsiiPK6__halfiiS0_iPS3_iiiS6_iiiiiiiiifj_param_7,
	.param .u64 .ptr .align 1 _Z19wf_embedding_kernelPKfiiiS0_iiiPKsiiPK6__halfiiS0_iPS3_iiiS6_iiiiiiiiifj_param_8,
	.param .u32 _Z19wf_embedding_kernelPKfiiiS0_iiiPKsiiPK6__halfiiS0_iPS3_iiiS6_iiiiiiiiifj_param_9,
	.param .u32 _Z19wf_embedding_kernelPKfiiiS0_iiiPKsiiPK6__halfiiS0_iPS3_iiiS6_iiiiiiiiifj_param_10,
	.param .u64 .ptr .align 1 _Z19wf_embedding_kernelPKfiiiS0_iiiPKsiiPK6__halfiiS0_iPS3_iiiS6_iiiiiiiiifj_param_11,
	.param .u32 _Z19wf_embedding_kernelPKfiiiS0_iiiPKsiiPK6__halfiiS0_iPS3_iiiS6_iiiiiiiiifj_param_12,
	.param .u32 _Z19wf_embedding_kernelPKfiiiS0_iiiPKsiiPK6__halfiiS0_iPS3_iiiS6_iiiiiiiiifj_param_13,
	.param .u64 .ptr .align 1 _Z19wf_embedding_kernelPKfiiiS0_iiiPKsiiPK6__halfiiS0_iPS3_iiiS6_iiiiiiiiifj_param_14,
	.param .u32 _Z19wf_embedding_kernelPKfiiiS0_iiiPKsiiPK6__halfiiS0_iPS3_iiiS6_iiiiiiiiifj_param_15,
	.param .u64 .ptr .align 1 _Z19wf_embedding_kernelPKfiiiS0_iiiPKsiiPK6__halfiiS0_iPS3_iiiS6_iiiiiiiiifj_param_16,
	.param .u32 _Z19wf_embedding_kernelPKfiiiS0_iiiPKsiiPK6__halfiiS0_iPS3_iiiS6_iiiiiiiiifj_param_17,
	.param .u32 _Z19wf_embedding_kernelPKfiiiS0_iiiPKsiiPK6__halfiiS0_iPS3_iiiS6_iiiiiiiiifj_param_18,
	.param .u32 _Z19wf_embedding_kernelPKfiiiS0_iiiPKsiiPK6__halfiiS0_iPS3_iiiS6_iiiiiiiiifj_param_19,
	.param .u64 .ptr .align 1 _Z19wf_embedding_kernelPKfiiiS0_iiiPKsiiPK6__halfiiS0_iPS3_iiiS6_iiiiiiiiifj_param_20,
	.param .u32 _Z19wf_embedding_kernelPKfiiiS0_iiiPKsiiPK6__halfiiS0_iPS3_iiiS6_iiiiiiiiifj_param_21,
	.param .u32 _Z19wf_embedding_kernelPKfiiiS0_iiiPKsiiPK6__halfiiS0_iPS3_iiiS6_iiiiiiiiifj_param_22,
	.param .u32 _Z19wf_embedding_kernelPKfiiiS0_iiiPKsiiPK6__halfiiS0_iPS3_iiiS6_iiiiiiiiifj_param_23,
	.param .u32 _Z19wf_embedding_kernelPKfiiiS0_iiiPKsiiPK6__halfiiS0_iPS3_iiiS6_iiiiiiiiifj_param_24,
	.param .u32 _Z19wf_embedding_kernelPKfiiiS0_iiiPKsiiPK6__halfiiS0_iPS3_iiiS6_iiiiiiiiifj_param_25,
	.param .u32 _Z19wf_embedding_kernelPKfiiiS0_iiiPKsiiPK6__halfiiS0_iPS3_iiiS6_iiiiiiiiifj_param_26,
	.param .u32 _Z19wf_embedding_kernelPKfiiiS0_iiiPKsiiPK6__halfiiS0_iPS3_iiiS6_iiiiiiiiifj_param_27,
	.param .u32 _Z19wf_embedding_kernelPKfiiiS0_iiiPKsiiPK6__halfiiS0_iPS3_iiiS6_iiiiiiiiifj_param_28,
	.param .u32 _Z19wf_embedding_kernelPKfiiiS0_iiiPKsiiPK6__halfiiS0_iPS3_iiiS6_iiiiiiiiifj_param_29,
	.param .f32 _Z19wf_embedding_kernelPKfiiiS0_iiiPKsiiPK6__halfiiS0_iPS3_iiiS6_iiiiiiiiifj_param_30,
	.param .u32 _Z19wf_embedding_kernelPKfiiiS0_iiiPKsiiPK6__halfiiS0_iPS3_iiiS6_iiiiiiiiifj_param_31
)
{
	.reg .pred 	%p<73>;
	.reg .b16 	%rs<45>;
	.reg .b32 	%r<301>;
	.reg .b32 	%f<159>;
	.reg .b64 	%rd<72>;

	ld.param.u64 	%rd12, [_Z19wf_embedding_kernelPKfiiiS0_iiiPKsiiPK6__halfiiS0_iPS3_iiiS6_iiiiiiiiifj_param_0];
	ld.param.u32 	%r101, [_Z19wf_embedding_kernelPKfiiiS0_iiiPKsiiPK6__halfiiS0_iPS3_iiiS6_iiiiiiiiifj_param_1];
	ld.param.u32 	%r102, [_Z19wf_embedding_kernelPKfiiiS0_iiiPKsiiPK6__halfiiS0_iPS3_iiiS6_iiiiiiiiifj_param_2];
	ld.param.u64 	%rd13, [_Z19wf_embedding_kernelPKfiiiS0_iiiPKsiiPK6__halfiiS0_iPS3_iiiS6_iiiiiiiiifj_param_4];
	ld.param.u32 	%r103, [_Z19wf_embedding_kernelPKfiiiS0_iiiPKsiiPK6__halfiiS0_iPS3_iiiS6_iiiiiiiiifj_param_5];
	ld.param.u32 	%r104, [_Z19wf_embedding_kernelPKfiiiS0_iiiPKsiiPK6__halfiiS0_iPS3_iiiS6_iiiiiiiiifj_param_6];
	ld.param.u64 	%rd14, [_Z19wf_embedding_kernelPKfiiiS0_iiiPKsiiPK6__halfiiS0_iPS3_iiiS6_iiiiiiiiifj_param_8];
	ld.param.u32 	%r105, [_Z19wf_embedding_kernelPKfiiiS0_iiiPKsiiPK6__halfiiS0_iPS3_iiiS6_iiiiiiiiifj_param_9];
	ld.param.u64 	%rd15, [_Z19wf_embedding_kernelPKfiiiS0_iiiPKsiiPK6__halfiiS0_iPS3_iiiS6_iiiiiiiiifj_param_11];
	ld.param.u64 	%rd16, [_Z19wf_embedding_kernelPKfiiiS0_iiiPKsiiPK6__halfiiS0_iPS3_iiiS6_iiiiiiiiifj_param_14];
	ld.param.u32 	%r106, [_Z19wf_embedding_kernelPKfiiiS0_iiiPKsiiPK6__halfiiS0_iPS3_iiiS6_iiiiiiiiifj_param_17];
	ld.param.u32 	%r107, [_Z19wf_embedding_kernelPKfiiiS0_iiiPKsiiPK6__halfiiS0_iPS3_iiiS6_iiiiiiiiifj_param_18];
	ld.param.u32 	%r109, [_Z19wf_embedding_kernelPKfiiiS0_iiiPKsiiPK6__halfiiS0_iPS3_iiiS6_iiiiiiiiifj_param_22];
	ld.param.u32 	%r110, [_Z19wf_embedding_kernelPKfiiiS0_iiiPKsiiPK6__halfiiS0_iPS3_iiiS6_iiiiiiiiifj_param_25];
	ld.param.u32 	%r111, [_Z19wf_embedding_kernelPKfiiiS0_iiiPKsiiPK6__halfiiS0_iPS3_iiiS6_iiiiiiiiifj_param_26];
	ld.param.u32 	%r112, [_Z19wf_embedding_kernelPKfiiiS0_iiiPKsiiPK6__halfiiS0_iPS3_iiiS6_iiiiiiiiifj_param_27];
	ld.param.u32 	%r113, [_Z19wf_embedding_kernelPKfiiiS0_iiiPKsiiPK6__halfiiS0_iPS3_iiiS6_iiiiiiiiifj_param_28];
	ld.param.u32 	%r114, [_Z19wf_embedding_kernelPKfiiiS0_iiiPKsiiPK6__halfiiS0_iPS3_iiiS6_iiiiiiiiifj_param_29];
	ld.param.f32 	%f33, [_Z19wf_embedding_kernelPKfiiiS0_iiiPKsiiPK6__halfiiS0_iPS3_iiiS6_iiiiiiiiifj_param_30];
	ld.param.u32 	%r115, [_Z19wf_embedding_kernelPKfiiiS0_iiiPKsiiPK6__halfiiS0_iPS3_iiiS6_iiiiiiiiifj_param_31];
	mov.u32 	%r299, %tid.x;
	mov.u32 	%r2, %tid.y;
	mov.u32 	%r3, %ntid.x;
	mov.u32 	%r116, %tid.z;
	mov.u32 	%r4, %ntid.y;
	mad.lo.s32 	%r117, %r4, %r116, %r2;
	mad.lo.s32 	%r5, %r117, %r3, %r299;
	mul.lo.s32 	%r118, %r3, %r4;
	mov.u32 	%r119, %ntid.z;
	mul.lo.s32 	%r6, %r118, %r119;
	shr.u32 	%r7, %r5, 5;
	and.b32  	%r8, %r5, 31;
	mov.u32 	%r120, %ctaid.y;
	mul.lo.s32 	%r9, %r120, %r4;
	add.s32 	%r10, %r9, %r2;
	mov.u32 	%r121, %ctaid.z;
	mad.lo.s32 	%r11, %r121, %r119, %r116;
	shr.u32 	%r122, %r112, 31;
	add.s32 	%r123, %r112, %r122;
	shr.s32 	%r12, %r123, 1;
	mul.lo.s32 	%r13, %r113, %r12;
	mul.lo.s32 	%r14, %r113, %r112;
	mul.lo.s32 	%r124, %r3, 6;
	mad.lo.s32 	%r125, %r4, 3, %r124;
	add.s32 	%r126, %r125, %r12;
	shl.b32 	%r15, %r126, 2;
	mad.lo.s32 	%r127, %r112, %r4, %r13;
	mad.lo.s32 	%r16, %r14, %r4, %r127;
	add.s32 	%r128, %r16, %r3;
	shl.b32 	%r129, %r128, 1;
	add.s32 	%r17, %r129, %r15;
	add.s32 	%r130, %r6, %r17;
	add.s32 	%r131, %r130, -1;
	div.s32 	%r18, %r131, %r6;
	setp.lt.s32 	%p4, %r18, 1;
	@%p4 bra 	$L__BB0_5;
	mov.b32 	%r288, 0;
$L__BB0_2:
	.pragma "nounroll";
	mad.lo.s32 	%r20, %r288, %r6, %r5;
	setp.ge.s32 	%p5, %r20, %r17;
	@%p5 bra 	$L__BB0_4;
	mov.u32 	%r133, smem;
	add.s32 	%r134, %r133, %r20;
	mov.b16 	%rs14, 0;
	st.shared.u8 	[%r134], %rs14;
$L__BB0_4:
	add.s32 	%r288, %r288, 1;
	setp.ne.s32 	%p6, %r288, %r18;
	@%p6 bra 	$L__BB0_2;
$L__BB0_5:
	bar.sync 	0;
	shl.b32 	%r135, %r4, 2;
	mov.u32 	%r136, smem;
	add.s32 	%r22, %r136, %r135;
	add.s32 	%r23, %r22, %r135;
	add.s32 	%r24, %r23, %r135;
	shl.b32 	%r137, %r3, 2;
	add.s32 	%r25, %r24, %r137;
	add.s32 	%r26, %r25, %r137;
	add.s32 	%r27, %r26, %r137;
	add.s32 	%r28, %r27, %r137;
	add.s32 	%r29, %r28, %r137;
	add.s32 	%r30, %r29, %r137;
	add.s32 	%r31, %r136, %r15;
	shl.b32 	%r32, %r16, 1;
	bar.sync 	0;
	shr.u32 	%r33, %r3, 5;
	mov.f32 	%f34, 0f3F800000;
	// begin inline asm
	{  cvt.rn.f16.f32 %rs43, %f34;}

	// end inline asm
	cvt.rn.f32.s32 	%f35, %r113;
	rcp.rn.f32 	%f36, %f35;
	shr.u32 	%r138, %r6, 5;
	cvt.rn.f32.u32 	%f37, %r138;
	fma.rn.f32 	%f38, %f36, %f37, 0f3F800000;
	cvt.rzi.s32.f32 	%r139, %f38;
	setp.ge.s32 	%p7, %r7, %r139;
	shl.b32 	%r34, %r139, 5;
	sub.s32 	%r35, %r6, %r34;
	@%p7 bra 	$L__BB0_11;
	add.s32 	%r155, %r12, %r34;
	add.s32 	%r156, %r155, -1;
	div.s32 	%r36, %r156, %r34;
	setp.lt.s32 	%p11, %r36, 1;
	@%p11 bra 	$L__BB0_16;
	cvta.to.global.u64 	%rd1, %rd16;
	mov.b32 	%r289, 0;
$L__BB0_8:
	.pragma "nounroll";
	mad.lo.s32 	%r38, %r289, %r34, %r5;
	setp.ge.s32 	%p12, %r38, %r12;
	@%p12 bra 	$L__BB0_10;
	mul.wide.s32 	%rd21, %r38, 4;
	add.s64 	%rd22, %rd1, %rd21;
	ld.global.f32 	%f39, [%rd22];
	shl.b32 	%r158, %r38, 2;
	add.s32 	%r159, %r30, %r158;
	st.shared.f32 	[%r159], %f39;
$L__BB0_10:
	add.s32 	%r289, %r289, 1;
	setp.eq.s32 	%p13, %r289, %r36;
	@%p13 bra 	$L__BB0_16;
	bra.uni 	$L__BB0_8;
$L__BB0_11:
	add.s32 	%r140, %r13, %r35;
	add.s32 	%r141, %r140, -1;
	div.s32 	%r40, %r141, %r35;
	sub.s32 	%r41, %r5, %r34;
	setp.lt.s32 	%p8, %r40, 1;
	@%p8 bra 	$L__BB0_16;
	shl.b32 	%r42, %r113, 1;
	cvta.to.global.u64 	%rd2, %rd15;
	mov.b32 	%r290, 0;
$L__BB0_13:
	.pragma "nounroll";
	mad.lo.s32 	%r44, %r290, %r35, %r41;
	setp.ge.s32 	%p9, %r44, %r13;
	@%p9 bra 	$L__BB0_15;
	div.s32 	%r143, %r44, %r113;
	and.b32  	%r144, %r143, 1;
	mul.lo.s32 	%r145, %r143, %r113;
	sub.s32 	%r146, %r44, %r145;
	shl.b32 	%r147, %r146, 1;
	or.b32  	%r148, %r147, %r144;
	shr.u32 	%r149, %r143, 31;
	add.s32 	%r150, %r143, %r149;
	shr.u32 	%r151, %r150, 1;
	mad.lo.s32 	%r152, %r42, %r151, %r148;
	shl.b32 	%r153, %r152, 1;
	add.s32 	%r154, %r31, %r153;
	mul.wide.s32 	%rd19, %r44, 2;
	add.s64 	%rd20, %rd2, %rd19;
	ld.global.u16 	%rs16, [%rd20];
	st.shared.u16 	[%r154], %rs16;
$L__BB0_15:
	add.s32 	%r290, %r290, 1;
	setp.ne.s32 	%p10, %r290, %r40;
	@%p10 bra 	$L__BB0_13;
$L__BB0_16:
	mul.lo.s32 	%r160, %r101, %r11;
	cvta.to.global.u64 	%rd23, %rd12;
	mul.wide.s32 	%rd24, %r160, 4;
	add.s64 	%rd3, %rd23, %rd24;
	mul.lo.s32 	%r161, %r103, %r11;
	cvta.to.global.u64 	%rd25, %rd13;
	mul.wide.s32 	%rd26, %r161, 4;
	add.s64 	%rd4, %rd25, %rd26;
	mul.lo.s32 	%r46, %r105, %r11;
	add.s32 	%r47, %r3, -1;
	add.s32 	%r162, %r47, %r111;
	div.u32 	%r48, %r162, %r3;
	setp.lt.s32 	%p1, %r11, %r110;
	setp.lt.s32 	%p14, %r48, 1;
	@%p14 bra 	$L__BB0_54;
	cvt.s64.s32 	%rd27, %r15;
	cvt.u64.u32 	%rd28, %r136;
	cvta.shared.u64 	%rd29, %rd28;
	add.s64 	%rd30, %rd29, %rd27;
	mul.wide.s32 	%rd31, %r13, 2;
	add.s64 	%rd5, %rd30, %rd31;
	shr.u32 	%r165, %r3, 1;
	setp.ge.u32 	%p15, %r299, %r165;
	rem.u32 	%r166, %r299, %r165;
	add.s32 	%r167, %r31, %r32;
	shl.b32 	%r168, %r166, 2;
	selp.u16 	%rs18, 1, 0, %p15;
	mul.wide.u16 	%r169, %rs18, 2;
	or.b32  	%r170, %r168, %r169;
	add.s32 	%r49, %r167, %r170;
	shl.b32 	%r171, %r299, 2;
	add.s32 	%r50, %r28, %r171;
	add.s32 	%r51, %r29, %r171;
	shl.b32 	%r52, %r102, 1;
	add.s32 	%r53, %r26, %r171;
	add.s32 	%r54, %r27, %r171;
	add.s32 	%r55, %r24, %r171;
	add.s32 	%r56, %r25, %r171;
	shl.b32 	%r172, %r2, 2;
	add.s32 	%r57, %r24, %r172;
	add.s32 	%r58, %r136, %r172;
	add.s32 	%r59, %r25, %r172;
	add.s32 	%r60, %r22, %r172;
	add.s32 	%r61, %r26, %r172;
	add.s32 	%r62, %r23, %r172;
	shl.b32 	%r63, %r113, 1;
	mad.lo.s32 	%r173, %r11, -2048144789, -1640531527;
	mad.lo.s32 	%r174, %r10, -1028477387, 374761393;
	xor.b32  	%r175, %r174, %r173;
	xor.b32  	%r64, %r175, %r115;
	mov.f32 	%f41, 0f3F800000;
	sub.f32 	%f1, %f41, %f33;
	and.b32  	%r176, %r2, 1022;
	mul.lo.s32 	%r177, %r112, %r176;
	and.b32  	%r178, %r2, 1;
	or.b32  	%r65, %r177, %r178;
	mul.lo.s32 	%r179, %r177, %r113;
	or.b32  	%r66, %r179, %r178;
	cvta.to.global.u64 	%rd6, %rd14;
	setp.lt.s32 	%p16, %r10, %r111;
	and.pred  	%p2, %p1, %p16;
	cvt.s64.s32 	%rd7, %r46;
	mov.b32 	%r291, 0;
	mul.wide.s32 	%rd46, %r102, 4;
$L__BB0_18:
	.pragma "nounroll";
	setp.ge.u32 	%p17, %r7, %r33;
	mad.lo.s32 	%r180, %r291, %r3, %r299;
	add.s32 	%r181, %r180, %r9;
	rem.s32 	%r68, %r181, %r111;
	setp.lt.s32 	%p3, %r180, %r111;
	@%p17 bra 	$L__BB0_20;
	mul.wide.s32 	%rd44, %r68, 4;
	add.s64 	%rd45, %rd3, %rd44;
	ld.global.f32 	%f46, [%rd45];
	st.shared.f32 	[%r55], %f46;
	add.s64 	%rd47, %rd45, %rd46;
	ld.global.f32 	%f47, [%rd47];
	st.shared.f32 	[%r56], %f47;
	bra.uni 	$L__BB0_26;
$L__BB0_20:
	shl.b32 	%r182, %r33, 1;
	setp.ge.u32 	%p18, %r7, %r182;
	@%p18 bra 	$L__BB0_22;
	add.s32 	%r186, %r52, %r68;
	mul.wide.s32 	%rd40, %r186, 4;
	add.s64 	%rd41, %rd3, %rd40;
	ld.global.f32 	%f44, [%rd41];
	st.shared.f32 	[%r53], %f44;
	mul.wide.s32 	%rd42, %r68, 4;
	add.s64 	%rd43, %rd4, %rd42;
	ld.global.f32 	%f45, [%rd43];
	st.shared.f32 	[%r54], %f45;
	bra.uni 	$L__BB0_26;
$L__BB0_22:
	mul.lo.s32 	%r183, %r33, 3;
	setp.ge.u32 	%p19, %r7, %r183;
	@%p19 bra 	$L__BB0_24;
	add.s32 	%r185, %r68, %r104;
	mul.wide.s32 	%rd36, %r185, 4;
	add.s64 	%rd37, %rd4, %rd36;
	ld.global.f32 	%f42, [%rd37];
	st.shared.f32 	[%r50], %f42;
	mul.wide.s32 	%rd38, %r104, 4;
	add.s64 	%rd39, %rd37, %rd38;
	ld.global.f32 	%f43, [%rd39];
	st.shared.f32 	[%r51], %f43;
	bra.uni 	$L__BB0_26;
$L__BB0_24:
	shl.b32 	%r184, %r33, 2;
	setp.ge.u32 	%p20, %r7, %r184;
	@%p20 bra 	$L__BB0_26;
	cvt.s64.s32 	%rd32, %r68;
	add.s64 	%rd33, %rd32, %rd7;
	shl.b64 	%rd34, %rd33, 1;
	add.s64 	%rd35, %rd6, %rd34;
	ld.global.u16 	%rs19, [%rd35];
	st.shared.u16 	[%r49], %rs19;
$L__BB0_26:
	bar.sync 	0;
	setp.ne.s32 	%p21, %r291, 0;
	@%p21 bra 	$L__BB0_31;
	setp.ne.s32 	%p22, %r8, 0;
	@%p22 bra 	$L__BB0_30;
	rem.u32 	%r187, %r7, %r33;
	setp.ne.s32 	%p23, %r187, 0;
	@%p23 bra 	$L__BB0_30;
	ld.shared.f32 	%f48, [%r57];
	st.shared.f32 	[%r58], %f48;
	ld.shared.f32 	%f49, [%r59];
	st.shared.f32 	[%r60], %f49;
	ld.shared.f32 	%f50, [%r61];
	st.shared.f32 	[%r62], %f50;
$L__BB0_30:
	bar.sync 	0;
	ld.shared.f32 	%f151, [%r58];
	ld.shared.f32 	%f152, [%r60];
	ld.shared.f32 	%f153, [%r62];
	setp.neu.f32 	%p24, %f151, 0f4640E400;
	and.pred  	%p25, %p2, %p3;
	and.pred  	%p26, %p25, %p24;
	selp.u16 	%rs41, 1, 0, %p26;
$L__BB0_31:
	ld.shared.f32 	%f53, [%r55];
	ld.shared.f32 	%f55, [%r56];
	ld.shared.f32 	%f56, [%r53];
	ld.shared.f32 	%f57, [%r54];
	ld.shared.f32 	%f58, [%r50];
	ld.shared.f32 	%f59, [%r51];
	ld.shared.s16 	%r69, [%r49];
	and.b16  	%rs20, %rs41, 255;
	setp.ne.s16 	%p27, %rs20, 0;
	setp.neu.f32 	%p28, %f53, 0f4640E400;
	and.pred  	%p29, %p27, %p28;
	selp.u32 	%r188, 1, 0, %p29;
	cvt.rn.f32.u32 	%f60, %r188;
	sub.f32 	%f61, %f151, %f53;
	mul.f32 	%f62, %f61, %f60;
	sub.f32 	%f63, %f152, %f55;
	mul.f32 	%f64, %f63, %f60;
	sub.f32 	%f65, %f153, %f56;
	mul.f32 	%f66, %f65, %f60;
	mul.f32 	%f67, %f64, %f64;
	fma.rn.f32 	%f68, %f62, %f62, %f67;
	fma.rn.f32 	%f69, %f66, %f66, %f68;
	setp.neu.f32 	%p30, %f69, 0f00000000;
	and.pred  	%p31, %p29, %p30;
	selp.u32 	%r189, 1, 0, %p31;
	cvt.rn.f32.u32 	%f12, %r189;
	not.pred 	%p32, %p31;
	selp.u32 	%r190, 1, 0, %p32;
	cvt.rn.f32.u32 	%f13, %r190;
	add.f32 	%f71, %f69, %f13;
	rsqrt.approx.f32 	%f72, %f71;
	mul.f32 	%f14, %f72, %f12;
	mul.f32 	%f15, %f69, %f14;
	mul.f32 	%f73, %f62, %f14;
	mul.f32 	%f74, %f64, %f14;
	mul.f32 	%f75, %f66, %f14;
	mul.f32 	%f76, %f58, %f74;
	fma.rn.f32 	%f77, %f57, %f73, %f76;
	fma.rn.f32 	%f16, %f59, %f75, %f77;
	mov.f32 	%f154, 0f3F800000;
	setp.gt.s32 	%p33, %r114, 1;
	@%p33 bra 	$L__BB0_35;
	setp.eq.s32 	%p36, %r114, 0;
	@%p36 bra 	$L__BB0_38;
	setp.eq.s32 	%p37, %r114, 1;
	mov.f32 	%f154, %f14;
	@%p37 bra 	$L__BB0_38;
$L__BB0_34:
	mov.f32 	%f154, %f147;
	bra.uni 	$L__BB0_38;
$L__BB0_35:
	setp.eq.s32 	%p34, %r114, 2;
	@%p34 bra 	$L__BB0_65;
	setp.eq.s32 	%p35, %r114, 3;
	@%p35 bra 	$L__BB0_37;
	bra.uni 	$L__BB0_34;
$L__BB0_37:
	add.f32 	%f78, %f15, %f13;
	rsqrt.approx.f32 	%f79, %f78;
	mul.f32 	%f154, %f79, %f12;
$L__BB0_38:
	setp.lt.s32 	%p41, %r112, 2;
	@%p41 bra 	$L__BB0_53;
	mad.lo.s32 	%r196, %r68, 668265263, -689373512;
	xor.b32  	%r70, %r64, %r196;
	neg.f32 	%f20, %f16;
	mov.b32 	%r292, 0;
$L__BB0_40:
	.pragma "nounroll";
	setp.ge.s32 	%p42, %r8, %r113;
	@%p42 bra 	$L__BB0_42;
	shr.u32 	%r197, %r292, 1;
	and.b32  	%r198, %r292, 1;
	shl.b32 	%r199, %r8, 1;
	or.b32  	%r200, %r198, %r199;
	mad.lo.s32 	%r201, %r63, %r197, %r200;
	shl.b32 	%r202, %r201, 1;
	add.s32 	%r203, %r31, %r202;
	ld.shared.u16 	%rs43, [%r203];
$L__BB0_42:
	setp.eq.f32 	%p43, %f33, 0f00000000;
	bar.warp.sync 	-1;
	shl.b32 	%r212, %r292, 2;
	add.s32 	%r213, %r30, %r212;
	ld.shared.f32 	%f21, [%r213];
	// begin inline asm
	{  mov.b32 %r204, {%rs43,%rs43};}

	// end inline asm
	// begin inline asm
	{mov.u32 %r205, WARP_SZ;
}
	// end inline asm
	shl.b32 	%r214, %r205, 8;
	add.s32 	%r209, %r214, -8161;
	mov.b32 	%r210, -1;
	// begin inline asm
	{shfl.sync.idx.b32 %r206,%r204,%r69,%r209,%r210;
}
	// end inline asm
	// begin inline asm
	{.reg .f16 low,high;
 mov.b32 {low,high}, %r206;
 mov.b16 %rs23, low;}
	// end inline asm
	// begin inline asm
	{  cvt.f32.f16 %f103, %rs23;}

	// end inline asm
	mul.f32 	%f104, %f16, %f103;
	sub.f32 	%f105, %f15, %f104;
	mul.f32 	%f106, %f21, %f105;
	sin.approx.f32 	%f107, %f106;
	cos.approx.f32 	%f108, %f106;
	mul.f32 	%f109, %f108, %f12;
	mul.f32 	%f155, %f154, %f109;
	mul.f32 	%f110, %f107, %f12;
	mul.f32 	%f156, %f154, %f110;
	@%p43 bra 	$L__BB0_44;
	mad.lo.s32 	%r215, %r292, -2048144789, 461845907;
	xor.b32  	%r216, %r70, %r215;
	shr.u32 	%r217, %r216, 16;
	xor.b32  	%r218, %r217, %r216;
	mul.lo.s32 	%r219, %r218, -2048144789;
	shr.u32 	%r220, %r219, 13;
	xor.b32  	%r221, %r220, %r219;
	shr.u32 	%r222, %r221, 16;
	xor.b32  	%r223, %r222, %r221;
	mul.lo.s32 	%r224, %r223, -1028477387;
	shr.u32 	%r225, %r224, 16;
	xor.b32  	%r226, %r225, %r224;
	cvt.rn.f32.u32 	%f111, %r226;
	mul.f32 	%f112, %f111, 0f2F800000;
	setp.ge.f32 	%p44, %f112, %f33;
	selp.f32 	%f113, 0f3F800000, 0f00000000, %p44;
	mul.f32 	%f114, %f155, %f113;
	div.rn.f32 	%f155, %f114, %f1;
	mul.f32 	%f115, %f156, %f113;
	div.rn.f32 	%f156, %f115, %f1;
$L__BB0_44:
	setp.ne.s32 	%p45, %r8, 0;
	mov.b32 	%r227, %f155;
	shfl.sync.down.b32	%r228|%p46, %r227, 16, 31, -1;
	mov.b32 	%f118, %r228;
	add.f32 	%f119, %f155, %f118;
	mov.b32 	%r229, %f119;
	shfl.sync.down.b32	%r230|%p47, %r229, 8, 31, -1;
	mov.b32 	%f120, %r230;
	add.f32 	%f121, %f119, %f120;
	mov.b32 	%r231, %f121;
	shfl.sync.down.b32	%r232|%p48, %r231, 4, 31, -1;
	mov.b32 	%f122, %r232;
	add.f32 	%f123, %f121, %f122;
	mov.b32 	%r233, %f123;
	shfl.sync.down.b32	%r234|%p49, %r233, 2, 31, -1;
	mov.b32 	%f124, %r234;
	add.f32 	%f125, %f123, %f124;
	mov.b32 	%r235, %f125;
	shfl.sync.down.b32	%r236|%p50, %r235, 1, 31, -1;
	mov.b32 	%f126, %r236;
	add.f32 	%f116, %f125, %f126;
	// begin inline asm
	{  cvt.rn.f16.f32 %rs25, %f116;}

	// end inline asm
	mov.b32 	%r237, %f156;
	shfl.sync.down.b32	%r238|%p51, %r237, 16, 31, -1;
	mov.b32 	%f127, %r238;
	add.f32 	%f128, %f156, %f127;
	mov.b32 	%r239, %f128;
	shfl.sync.down.b32	%r240|%p52, %r239, 8, 31, -1;
	mov.b32 	%f129, %r240;
	add.f32 	%f130, %f128, %f129;
	mov.b32 	%r241, %f130;
	shfl.sync.down.b32	%r242|%p53, %r241, 4, 31, -1;
	mov.b32 	%f131, %r242;
	add.f32 	%f132, %f130, %f131;
	mov.b32 	%r243, %f132;
	shfl.sync.down.b32	%r244|%p54, %r243, 2, 31, -1;
	mov.b32 	%f133, %r244;
	add.f32 	%f134, %f132, %f133;
	mov.b32 	%r245, %f134;
	shfl.sync.down.b32	%r246|%p55, %r245, 1, 31, -1;
	mov.b32 	%f135, %r246;
	add.f32 	%f117, %f134, %f135;
	// begin inline asm
	{  cvt.rn.f16.f32 %rs26, %f117;}

	// end inline asm
	@%p45 bra 	$L__BB0_46;
	shl.b32 	%r247, %r292, 2;
	add.s32 	%r248, %r65, %r247;
	cvt.s64.s32 	%rd50, %r248;
	mul.lo.s32 	%r249, %r14, %r4;
	cvt.s64.s32 	%rd51, %r249;
	add.s64 	%rd52, %rd51, %rd50;
	shl.b64 	%rd53, %rd52, 1;
	add.s64 	%rd48, %rd5, %rd53;
	// begin inline asm
	{ atom.add.noftz.f16 %rs27,[%rd48],%rs25; }

	// end inline asm
	add.s64 	%rd49, %rd48, 4;
	// begin inline asm
	{ atom.add.noftz.f16 %rs29,[%rd49],%rs26; }

	// end inline asm
$L__BB0_46:
	mul.f32 	%f137, %f21, %f156;
	mul.f32 	%f138, %f16, %f137;
	mul.f32 	%f28, %f21, %f155;
	mov.b32 	%r72, %f138;
	mov.f32 	%f157, 0f00000000;
	mov.b32 	%r293, 0;
$L__BB0_47:
	.pragma "nounroll";
	shfl.sync.idx.b32	%r251|%p56, %r69, %r293, 31, -1;
	setp.eq.s32 	%p57, %r8, %r251;
	selp.f32 	%f139, 0f3F800000, 0f00000000, %p57;
	shfl.sync.idx.b32	%r252|%p58, %r72, %r293, 31, -1;
	mov.b32 	%f140, %r252;
	fma.rn.f32 	%f157, %f140, %f139, %f157;
	add.s32 	%r293, %r293, 1;
	setp.ne.s32 	%p59, %r293, 32;
	@%p59 bra 	$L__BB0_47;
	// begin inline asm
	{  cvt.rn.f16.f32 %rs31, %f157;}

	// end inline asm
	mul.f32 	%f143, %f28, %f20;
	mov.b32 	%r75, %f143;
	mov.f32 	%f158, 0f00000000;
	mov.b32 	%r294, 0;
$L__BB0_49:
	.pragma "nounroll";
	shfl.sync.idx.b32	%r254|%p60, %r69, %r294, 31, -1;
	setp.eq.s32 	%p61, %r8, %r254;
	selp.f32 	%f144, 0f3F800000, 0f00000000, %p61;
	shfl.sync.idx.b32	%r255|%p62, %r75, %r294, 31, -1;
	mov.b32 	%f145, %r255;
	fma.rn.f32 	%f158, %f145, %f144, %f158;
	add.s32 	%r294, %r294, 1;
	setp.ne.s32 	%p63, %r294, 32;
	@%p63 bra 	$L__BB0_49;
	setp.ge.s32 	%p64, %r8, %r113;
	// begin inline asm
	{  cvt.rn.f16.f32 %rs32, %f158;}

	// end inline asm
	@%p64 bra 	$L__BB0_52;
	mul.lo.s32 	%r256, %r292, %r113;
	shl.b32 	%r257, %r256, 1;
	add.s32 	%r258, %r257, %r8;
	shl.b32 	%r259, %r258, 1;
	add.s32 	%r260, %r66, %r259;
	mul.wide.s32 	%rd56, %r260, 2;
	add.s64 	%rd54, %rd5, %rd56;
	// begin inline asm
	{ atom.add.noftz.f16 %rs33,[%rd54],%rs31; }

	// end inline asm
	shl.b32 	%r261, %r113, 2;
	cvt.u64.u32 	%rd57, %r261;
	add.s64 	%rd55, %rd54, %rd57;
	// begin inline asm
	{ atom.add.noftz.f16 %rs35,[%rd55],%rs32; }

	// end inline asm
$L__BB0_52:
	add.s32 	%r292, %r292, 1;
	setp.ne.s32 	%p65, %r292, %r12;
	@%p65 bra 	$L__BB0_40;
$L__BB0_53:
	add.s32 	%r291, %r291, 1;
	setp.ne.s32 	%p66, %r291, %r48;
	mov.f32 	%f147, %f154;
	@%p66 bra 	$L__BB0_18;
$L__BB0_54:
	ld.param.u32 	%r287, [_Z19wf_embedding_kernelPKfiiiS0_iiiPKsiiPK6__halfiiS0_iPS3_iiiS6_iiiiiiiiifj_param_21];
	and.b32  	%r80, %r2, 1022;
	mul.lo.s32 	%r262, %r106, %r11;
	cvt.s64.s32 	%rd58, %r262;
	mul.lo.s32 	%r263, %r107, %r10;
	cvt.s64.s32 	%rd59, %r263;
	add.s64 	%rd8, %rd59, %rd58;
	mul.lo.s32 	%r264, %r287, %r11;
	cvt.s64.s32 	%rd60, %r264;
	mul.lo.s32 	%r265, %r109, %r10;
	cvt.s64.s32 	%rd61, %r265;
	add.s64 	%rd9, %rd61, %rd60;
	bar.sync 	0;
	add.s32 	%r266, %r47, %r112;
	div.u32 	%r81, %r266, %r3;
	setp.lt.s32 	%p67, %r81, 1;
	@%p67 bra 	$L__BB0_59;
	ld.param.u64 	%rd70, [_Z19wf_embedding_kernelPKfiiiS0_iiiPKsiiPK6__halfiiS0_iPS3_iiiS6_iiiiiiiiifj_param_16];
	and.b32  	%r267, %r2, 1;
	neg.s32 	%r297, %r81;
	shl.b32 	%r268, %r13, 1;
	add.s32 	%r269, %r268, %r15;
	mad.lo.s32 	%r270, %r4, %r113, %r80;
	shl.b32 	%r271, %r299, 1;
	mad.lo.s32 	%r272, %r112, %r270, %r271;
	add.s32 	%r273, %r272, %r267;
	shl.b32 	%r274, %r273, 1;
	add.s32 	%r275, %r269, %r274;
	mov.u32 	%r276, smem;
	add.s32 	%r295, %r276, %r275;
	shl.b32 	%r84, %r3, 2;
	cvta.to.global.u64 	%rd10, %rd70;
	mov.u32 	%r296, %r299;
$L__BB0_56:
	.pragma "nounroll";
	setp.ge.s32 	%p68, %r296, %r112;
	@%p68 bra 	$L__BB0_58;
	cvt.s64.s32 	%rd62, %r296;
	add.s64 	%rd63, %rd8, %rd62;
	shl.b64 	%rd64, %rd63, 1;
	add.s64 	%rd65, %rd10, %rd64;
	ld.shared.u16 	%rs37, [%r295];
	st.global.u16 	[%rd65], %rs37;
$L__BB0_58:
	add.s32 	%r297, %r297, 1;
	setp.ne.s32 	%p69, %r297, 0;
	add.s32 	%r296, %r296, %r3;
	add.s32 	%r295, %r295, %r84;
	@%p69 bra 	$L__BB0_56;
$L__BB0_59:
	add.s32 	%r277, %r47, %r14;
	div.u32 	%r91, %r277, %r3;
	setp.lt.s32 	%p70, %r91, 1;
	@%p70 bra 	$L__BB0_64;
	ld.param.u64 	%rd71, [_Z19wf_embedding_kernelPKfiiiS0_iiiPKsiiPK6__halfiiS0_iPS3_iiiS6_iiiiiiiiifj_param_20];
	and.b32  	%r278, %r2, 1;
	neg.s32 	%r300, %r91;
	shl.b32 	%r279, %r13, 1;
	add.s32 	%r280, %r279, %r15;
	shl.b32 	%r281, %r299, 1;
	mad.lo.s32 	%r282, %r14, %r80, %r281;
	add.s32 	%r283, %r282, %r278;
	shl.b32 	%r284, %r283, 1;
	add.s32 	%r285, %r280, %r284;
	mov.u32 	%r286, smem;
	add.s32 	%r298, %r286, %r285;
	shl.b32 	%r94, %r3, 2;
	cvta.to.global.u64 	%rd11, %rd71;
$L__BB0_61:
	.pragma "nounroll";
	setp.ge.s32 	%p71, %r299, %r14;
	@%p71 bra 	$L__BB0_63;
	cvt.s64.s32 	%rd66, %r299;
	add.s64 	%rd67, %rd9, %rd66;
	shl.b64 	%rd68, %rd67, 1;
	add.s64 	%rd69, %rd11, %rd68;
	ld.shared.u16 	%rs38, [%r298];
	st.global.u16 	[%rd69], %rs38;
$L__BB0_63:
	add.s32 	%r300, %r300, 1;
	setp.ne.s32 	%p72, %r300, 0;
	add.s32 	%r299, %r299, %r3;
	add.s32 	%r298, %r298, %r94;
	@%p72 bra 	$L__BB0_61;
$L__BB0_64:
	ret;
$L__BB0_65:
	setp.lt.f32 	%p38, %f15, 0f00800000;
	mul.f32 	%f80, %f15, 0f4B000000;
	selp.f32 	%f81, %f80, %f15, %p38;
	selp.f32 	%f82, 0fC1B80000, 0f00000000, %p38;
	mov.b32 	%r191, %f81;
	add.s32 	%r192, %r191, -1060439283;
	and.b32  	%r193, %r192, -8388608;
	sub.s32 	%r194, %r191, %r193;
	mov.b32 	%f83, %r194;
	cvt.rn.f32.s32 	%f84, %r193;
	fma.rn.f32 	%f85, %f84, 0f34000000, %f82;
	add.f32 	%f86, %f83, 0fBF800000;
	fma.rn.f32 	%f87, %f86, 0f3DC6B27F, 0fBE2C7F30;
	fma.rn.f32 	%f88, %f87, %f86, 0f3E2FCF2A;
	fma.rn.f32 	%f89, %f88, %f86, 0fBE374E43;
	fma.rn.f32 	%f90, %f89, %f86, 0f3E520BF4;
	fma.rn.f32 	%f91, %f90, %f86, 0fBE763C8B;
	fma.rn.f32 	%f92, %f91, %f86, 0f3E93BF99;
	fma.rn.f32 	%f93, %f92, %f86, 0fBEB8AA49;
	fma.rn.f32 	%f94, %f93, %f86, 0f3EF6384A;
	fma.rn.f32 	%f95, %f94, %f86, 0fBF38AA3B;
	mul.f32 	%f96, %f86, %f95;
	mul.f32 	%f97, %f86, %f96;
	fma.rn.f32 	%f98, %f86, 0f3FB8AA3B, %f97;
	add.f32 	%f99, %f85, %f98;
	setp.gt.u32 	%p39, %r191, 2139095039;
	fma.rn.f32 	%f100, %f81, 0f7F800000, 0f7F800000;
	selp.f32 	%f101, %f100, %f99, %p39;
	setp.eq.f32 	%p40, %f81, 0f00000000;
	rcp.rn.f32 	%f102, %f101;
	selp.f32 	%f154, 0f80000000, %f102, %p40;
	bra.uni 	$L__BB0_38;

}


// ===== COMPILED SASS (sm_100) =====

	.target	sm_100

	.elftype	@"ET_EXEC"


//--------------------- .note.nv.tkinfo           --------------------------
	.section	.note.nv.tkinfo,"",@"SHT_NOTE"
	.sectionflags	@"SHF_NOTE_NV_TKINFO"
	.tkinfo
        /*0018*/ 	.word	0x00000002
        /*0030*/ 	.string	""
        /*0030*/ 	.string	"ptxas"
        /*0030*/ 	.string	"Cuda compilation tools, release 13.0, V13.0.88"
        /*0030*/ 	.string	"Build cuda_13.0.r13.0/compiler.36424714_0"
        /*0030*/ 	.string	"-arch sm_100 -m 64 "



//--------------------- .note.nv.cuinfo           --------------------------
	.section	.note.nv.cuinfo,"",@"SHT_NOTE"
	.sectionflags	@"SHF_NOTE_NV_CUINFO"
        /*0018*/ 	.short	0x0002
        /*001a*/ 	.short	0x0064
        /*001c*/ 	.short	0x0082
	.zero		2


//--------------------- .nv.info                  --------------------------
	.section	.nv.info,"",@"SHT_CUDA_INFO"
	.align	4


	//----- nvinfo : EIATTR_REGCOUNT
	.align		4
        /*0000*/ 	.byte	0x04, 0x2f
        /*0002*/ 	.short	(.L_1 - .L_0)
	.align		4
.L_0:
        /*0004*/ 	.word	index@(_Z19wf_embedding_kernelPKfiiiS0_iiiPKsiiPK6__halfiiS0_iPS3_iiiS6_iiiiiiiiifj)
        /*0008*/ 	.word	0x00000038


	//----- nvinfo : EIATTR_FRAME_SIZE
	.align		4
.L_1:
        /*000c*/ 	.byte	0x04, 0x11
        /*000e*/ 	.short	(.L_3 - .L_2)
	.align		4
.L_2:
        /*0010*/ 	.word	index@($__internal_1_$__cuda_sm3x_div_rn_noftz_f32_slowpath)
        /*0014*/ 	.word	0x00000000


	//----- nvinfo : EIATTR_FRAME_SIZE
	.align		4
.L_3:
        /*0018*/ 	.byte	0x04, 0x11
        /*001a*/ 	.short	(.L_5 - .L_4)
	.align		4
.L_4:
        /*001c*/ 	.word	index@($__internal_0_$__cuda_sm20_rcp_rn_f32_slowpath)
        /*0020*/ 	.word	0x00000000


	//----- nvinfo : EIATTR_FRAME_SIZE
	.align		4
.L_5:
        /*0024*/ 	.byte	0x04, 0x11
        /*0026*/ 	.short	(.L_7 - .L_6)
	.align		4
.L_6:
        /*0028*/ 	.word	index@(_Z19wf_embedding_kernelPKfiiiS0_iiiPKsiiPK6__halfiiS0_iPS3_iiiS6_iiiiiiiiifj)
        /*002c*/ 	.word	0x00000000


	//----- nvinfo : EIATTR_MIN_STACK_SIZE
	.align		4
.L_7:
        /*0030*/ 	.byte	0x04, 0x12
        /*0032*/ 	.short	(.L_9 - .L_8)
	.align		4
.L_8:
        /*0034*/ 	.word	index@(_Z19wf_embedding_kernelPKfiiiS0_iiiPKsiiPK6__halfiiS0_iPS3_iiiS6_iiiiiiiiifj)
        /*0038*/ 	.word	0x00000000
.L_9:


//--------------------- .nv.compat                --------------------------
	.section	.nv.compat,"",@"SHT_CUDA_COMPAT_INFO"
	.align	4
        /*0000*/ 	.byte	0x02, 0x09, 0x00, 0x00, 0x02, 0x02, 0x01, 0x00, 0x02, 0x05, 0x05, 0x00, 0x03, 0x07, 0x01, 0x01
        /*0010*/ 	.byte	0x02, 0x03, 0x00, 0x00, 0x02, 0x06, 0x01, 0x00, 0x04, 0x0b, 0x08, 0x00, 0x01, 0x00, 0x00, 0x00
        /*0020*/ 	.byte	0x00, 0x00, 0x00, 0x00


//--------------------- .nv.info._Z19wf_embedding_kernelPKfiiiS0_iiiPKsiiPK6__halfiiS0_iPS3_iiiS6_iiiiiiiiifj --------------------------
	.section	.nv.info._Z19wf_embedding_kernelPKfiiiS0_iiiPKsiiPK6__halfiiS0_iPS3_iiiS6_iiiiiiiiifj,"",@"SHT_CUDA_INFO"
	.sectionflags	@""
	.align	4


	//----- nvinfo : EIATTR_CUDA_API_VERSION
	.align		4
        /*0000*/ 	.byte	0x04, 0x37
        /*0002*/ 	.short	(.L_11 - .L_10)
.L_10:
        /*0004*/ 	.word	0x00000082


	//----- nvinfo : EIATTR_KPARAM_INFO
	.align		4
.L_11:
        /*0008*/ 	.byte	0x04, 0x17
        /*000a*/ 	.short	(.L_13 - .L_12)
.L_12:
        /*000c*/ 	.word	0x00000000
        /*0010*/ 	.short	0x001f
        /*0012*/ 	.short	0x00a8
        /*0014*/ 	.byte	0x00, 0xf0, 0x11, 0x00


	//----- nvinfo : EIATTR_KPARAM_INFO
	.align		4
.L_13:
        /*0018*/ 	.byte	0x04, 0x17
        /*001a*/ 	.short	(.L_15 - .L_14)
.L_14:
        /*001c*/ 	.word	0x00000000
        /*0020*/ 	.short	0x001e
        /*0022*/ 	.short	0x00a4
        /*0024*/ 	.byte	0x00, 0xf0, 0x11, 0x00


	//----- nvinfo : EIATTR_KPARAM_INFO
	.align		4
.L_15:
        /*0028*/ 	.byte	0x04, 0x17
        /*002a*/ 	.short	(.L_17 - .L_16)
.L_16:
        /*002c*/ 	.word	0x00000000
        /*0030*/ 	.short	0x001d
        /*0032*/ 	.short	0x00a0
        /*0034*/ 	.byte	0x00, 0xf0, 0x11, 0x00


	//----- nvinfo : EIATTR_KPARAM_INFO
	.align		4
.L_17:
        /*0038*/ 	.byte	0x04, 0x17
        /*003a*/ 	.short	(.L_19 - .L_18)
.L_18:
        /*003c*/ 	.word	0x00000000
        /*0040*/ 	.short	0x001c
        /*0042*/ 	.short	0x009c
        /*0044*/ 	.byte	0x00, 0xf0, 0x11, 0x00


	//----- nvinfo : EIATTR_KPARAM_INFO
	.align		4
.L_19:
        /*0048*/ 	.byte	0x04, 0x17
        /*004a*/ 	.short	(.L_21 - .L_20)
.L_20:
        /*004c*/ 	.word	0x00000000
        /*0050*/ 	.short	0x001b
        /*0052*/ 	.short	0x0098
        /*0054*/ 	.byte	0x00, 0xf0, 0x11, 0x00


	//----- nvinfo : EIATTR_KPARAM_INFO
	.align		4
.L_21:
        /*0058*/ 	.byte	0x04, 0x17
        /*005a*/ 	.short	(.L_23 - .L_22)
.L_22:
        /*005c*/ 	.word	0x00000000
        /*0060*/ 	.short	0x001a
        /*0062*/ 	.short	0x0094
        /*0064*/ 	.byte	0x00, 0xf0, 0x11, 0x00


	//----- nvinfo : EIATTR_KPARAM_INFO
	.align		4
.L_23:
        /*0068*/ 	.byte	0x04, 0x17
        /*006a*/ 	.short	(.L_25 - .L_24)
.L_24:
        /*006c*/ 	.word	0x00000000
        /*0070*/ 	.short	0x0019
        /*0072*/ 	.short	0x0090
        /*0074*/ 	.byte	0x00, 0xf0, 0x11, 0x00


	//----- nvinfo : EIATTR_KPARAM_INFO
	.align		4
.L_25:
        /*0078*/ 	.byte	0x04, 0x17
        /*007a*/ 	.short	(.L_27 - .L_26)
.L_26:
        /*007c*/ 	.word	0x00000000
        /*0080*/ 	.short	0x0018
        /*0082*/ 	.short	0x008c
        /*0084*/ 	.byte	0x00, 0xf0, 0x11, 0x00


	//----- nvinfo : EIATTR_KPARAM_INFO
	.align		4
.L_27:
        /*0088*/ 	.byte	0x04, 0x17
        /*008a*/ 	.short	(.L_29 - .L_28)
.L_28:
        /*008c*/ 	.word	0x00000000
        /*0090*/ 	.short	0x0017
        /*0092*/ 	.short	0x0088
        /*0094*/ 	.byte	0x00, 0xf0, 0x11, 0x00


	//----- nvinfo : EIATTR_KPARAM_INFO
	.align		4
.L_29:
        /*0098*/ 	.byte	0x04, 0x17
        /*009a*/ 	.short	(.L_31 - .L_30)
.L_30:
        /*009c*/ 	.word	0x00000000
        /*00a0*/ 	.short	0x0016
        /*00a2*/ 	.short	0x0084
        /*00a4*/ 	.byte	0x00, 0xf0, 0x11, 0x00


	//----- nvinfo : EIATTR_KPARAM_INFO
	.align		4
.L_31:
        /*00a8*/ 	.byte	0x04, 0x17
        /*00aa*/ 	.short	(.L_33 - .L_32)
.L_32:
        /*00ac*/ 	.word	0x00000000
        /*00b0*/ 	.short	0x0015
        /*00b2*/ 	.short	0x0080
        /*00b4*/ 	.byte	0x00, 0xf0, 0x11, 0x00


	//----- nvinfo : EIATTR_KPARAM_INFO
	.align		4
.L_33:
        /*00b8*/ 	.byte	0x04, 0x17
        /*00ba*/ 	.short	(.L_35 - .L_34)
.L_34:
        /*00bc*/ 	.word	0x00000000
        /*00c0*/ 	.short	0x0014
        /*00c2*/ 	.short	0x0078
        /*00c4*/ 	.byte	0x00, 0xf5, 0x21, 0x00


	//----- nvinfo : EIATTR_KPARAM_INFO
	.align		4
.L_35:
        /*00c8*/ 	.byte	0x04, 0x17
        /*00ca*/ 	.short	(.L_37 - .L_36)
.L_36:
        /*00cc*/ 	.word	0x00000000
        /*00d0*/ 	.short	0x0013
        /*00d2*/ 	.short	0x0070
        /*00d4*/ 	.byte	0x00, 0xf0, 0x11, 0x00


	//----- nvinfo : EIATTR_KPARAM_INFO
	.align		4
.L_37:
        /*00d8*/ 	.byte	0x04, 0x17
        /*00da*/ 	.short	(.L_39 - .L_38)
.L_38:
        /*00dc*/ 	.word	0x00000000
        /*00e0*/ 	.short	0x0012
        /*00e2*/ 	.short	0x006c
        /*00e4*/ 	.byte	0x00, 0xf0, 0x11, 0x00


	//----- nvinfo : EIATTR_KPARAM_INFO
	.align		4
.L_39:
        /*00e8*/ 	.byte	0x04, 0x17
        /*00ea*/ 	.short	(.L_41 - .L_40)
.L_40:
        /*00ec*/ 	.word	0x00000000
        /*00f0*/ 	.short	0x0011
        /*00f2*/ 	.short	0x0068
        /*00f4*/ 	.byte	0x00, 0xf0, 0x11, 0x00


	//----- nvinfo : EIATTR_KPARAM_INFO
	.align		4
.L_41:
        /*00f8*/ 	.byte	0x04, 0x17
        /*00fa*/ 	.short	(.L_43 - .L_42)
.L_42:
        /*00fc*/ 	.word	0x00000000
        /*0100*/ 	.short	0x0010
        /*0102*/ 	.short	0x0060
        /*0104*/ 	.byte	0x00, 0xf5, 0x21, 0x00


	//----- nvinfo : EIATTR_KPARAM_INFO
	.align		4
.L_43:
        /*0108*/ 	.byte	0x04, 0x17
        /*010a*/ 	.short	(.L_45 - .L_44)
.L_44:
        /*010c*/ 	.word	0x00000000
        /*0110*/ 	.short	0x000f
        /*0112*/ 	.short	0x0058
        /*0114*/ 	.byte	0x00, 0xf0, 0x11, 0x00


	//----- nvinfo : EIATTR_KPARAM_INFO
	.align		4
.L_45:
        /*0118*/ 	.byte	0x04, 0x17
        /*011a*/ 	.short	(.L_47 - .L_46)
.L_46:
        /*011c*/ 	.word	0x00000000
        /*0120*/ 	.short	0x000e
        /*0122*/ 	.short	0x0050
        /*0124*/ 	.byte	0x00, 0xf5, 0x21, 0x00


	//----- nvinfo : EIATTR_KPARAM_INFO
	.align		4
.L_47:
        /*0128*/ 	.byte	0x04, 0x17
        /*012a*/ 	.short	(.L_49 - .L_48)
.L_48:
        /*012c*/ 	.word	0x00000000
        /*0130*/ 	.short	0x000d
        /*0132*/ 	.short	0x004c
        /*0134*/ 	.byte	0x00, 0xf0, 0x11, 0x00


	//----- nvinfo : EIATTR_KPARAM_INFO
	.align		4
.L_49:
        /*0138*/ 	.byte	0x04, 0x17
        /*013a*/ 	.short	(.L_51 - .L_50)
.L_50:
        /*013c*/ 	.word	0x00000000
        /*0140*/ 	.short	0x000c
        /*0142*/ 	.short	0x0048
        /*0144*/ 	.byte	0x00, 0xf0, 0x11, 0x00


	//----- nvinfo : EIATTR_KPARAM_INFO
	.align		4
.L_51:
        /*0148*/ 	.byte	0x04, 0x17
        /*014a*/ 	.short	(.L_53 - .L_52)
.L_52:
        /*014c*/ 	.word	0x00000000
        /*0150*/ 	.short	0x000b
        /*0152*/ 	.short	0x0040
        /*0154*/ 	.byte	0x00, 0xf5, 0x21, 0x00


	//----- nvinfo : EIATTR_KPARAM_INFO
	.align		4
.L_53:
        /*0158*/ 	.byte	0x04, 0x17
        /*015a*/ 	.short	(.L_55 - .L_54)
.L_54:
        /*015c*/ 	.word	0x00000000
        /*0160*/ 	.short	0x000a
        /*0162*/ 	.short	0x003c
        /*0164*/ 	.byte	0x00, 0xf0, 0x11, 0x00


	//----- nvinfo : EIATTR_KPARAM_INFO
	.align		4
.L_55:
        /*0168*/ 	.byte	0x04, 0x17
        /*016a*/ 	.short	(.L_57 - .L_56)
.L_56:
        /*016c*/ 	.word	0x00000000
        /*0170*/ 	.short	0x0009
        /*0172*/ 	.short	0x0038
        /*0174*/ 	.byte	0x00, 0xf0, 0x11, 0x00


	//----- nvinfo : EIATTR_KPARAM_INFO
	.align		4
.L_57:
        /*0178*/ 	.byte	0x04, 0x17
        /*017a*/ 	.short	(.L_59 - .L_58)
.L_58:
        /*017c*/ 	.word	0x00000000
        /*0180*/ 	.short	0x0008
        /*0182*/ 	.short	0x0030
        /*0184*/ 	.byte	0x00, 0xf5, 0x21, 0x00


	//----- nvinfo : EIATTR_KPARAM_INFO
	.align		4
.L_59:
        /*0188*/ 	.byte	0x04, 0x17
        /*018a*/ 	.short	(.L_61 - .L_60)
.L_60:
        /*018c*/ 	.word	0x00000000
        /*0190*/ 	.short	0x0007
        /*0192*/ 	.short	0x0028
        /*0194*/ 	.byte	0x00, 0xf0, 0x11, 0x00


	//----- nvinfo : EIATTR_KPARAM_INFO
	.align		4
.L_61:
        /*0198*/ 	.byte	0x04, 0x17
        /*019a*/ 	.short	(.L_63 - .L_62)
.L_62:
        /*019c*/ 	.word	0x00000000
        /*01a0*/ 	.short	0x0006
        /*01a2*/ 	.short	0x0024
        /*01a4*/ 	.byte	0x00, 0xf0, 0x11, 0x00


	//----- nvinfo : EIATTR_KPARAM_INFO
	.align		4
.L_63:
        /*01a8*/ 	.byte	0x04, 0x17
        /*01aa*/ 	.short	(.L_65 - .L_64)
.L_64:
        /*01ac*/ 	.word	0x00000000
        /*01b0*/ 	.short	0x0005
        /*01b2*/ 	.short	0x0020
        /*01b4*/ 	.byte	0x00, 0xf0, 0x11, 0x00


	//----- nvinfo : EIATTR_KPARAM_INFO
	.align		4
.L_65:
        /*01b8*/ 	.byte	0x04, 0x17
        /*01ba*/ 	.short	(.L_67 - .L_66)
.L_66:
        /*01bc*/ 	.word	0x00000000
        /*01c0*/ 	.short	0x0004
        /*01c2*/ 	.short	0x0018
        /*01c4*/ 	.byte	0x00, 0xf5, 0x21, 0x00


	//----- nvinfo : EIATTR_KPARAM_INFO
	.align		4
.L_67:
        /*01c8*/ 	.byte	0x04, 0x17
        /*01ca*/ 	.short	(.L_69 - .L_68)
.L_68:
        /*01cc*/ 	.word	0x00000000
        /*01d0*/ 	.short	0x0003
        /*01d2*/ 	.short	0x0010
        /*01d4*/ 	.byte	0x00, 0xf0, 0x11, 0x00


	//----- nvinfo : EIATTR_KPARAM_INFO
	.align		4
.L_69:
        /*01d8*/ 	.byte	0x04, 0x17
        /*01da*/ 	.short	(.L_71 - .L_70)
.L_70:
        /*01dc*/ 	.word	0x00000000
        /*01e0*/ 	.short	0x0002
        /*01e2*/ 	.short	0x000c
        /*01e4*/ 	.byte	0x00, 0xf0, 0x11, 0x00


	//----- nvinfo : EIATTR_KPARAM_INFO
	.align		4
.L_71:
        /*01e8*/ 	.byte	0x04, 0x17
        /*01ea*/ 	.short	(.L_73 - .L_72)
.L_72:
        /*01ec*/ 	.word	0x00000000
        /*01f0*/ 	.short	0x0001
        /*01f2*/ 	.short	0x0008
        /*01f4*/ 	.byte	0x00, 0xf0, 0x11, 0x00


	//----- nvinfo : EIATTR_KPARAM_INFO
	.align		4
.L_73:
        /*01f8*/ 	.byte	0x04, 0x17
        /*01fa*/ 	.short	(.L_75 - .L_74)
.L_74:
        /*01fc*/ 	.word	0x00000000
        /*0200*/ 	.short	0x0000
        /*0202*/ 	.short	0x0000
        /*0204*/ 	.byte	0x00, 0xf5, 0x21, 0x00


	//----- nvinfo : EIATTR_SPARSE_MMA_MASK
	.align		4
.L_75:
        /*0208*/ 	.byte	0x03, 0x50
        /*020a*/ 	.short	0x0000


	//----- nvinfo : EIATTR_MAXREG_COUNT
	.align		4
        /*020c*/ 	.byte	0x03, 0x1b
        /*020e*/ 	.short	0x00ff


	//----- nvinfo : EIATTR_NUM_BARRIERS
	.align		4
        /*0210*/ 	.byte	0x02, 0x4c
        /*0212*/ 	.byte	0x01
	.zero		1


	//----- nvinfo : EIATTR_MERCURY_ISA_VERSION
	.align		4
        /*0214*/ 	.byte	0x03, 0x5f
        /*0216*/ 	.short	0x0101


	//----- nvinfo : EIATTR_INT_WARP_WIDE_INSTR_OFFSETS
	.align		4
        /*0218*/ 	.byte	0x04, 0x31
        /*021a*/ 	.short	(.L_77 - .L_76)


	//   ....[0]....
.L_76:
        /*021c*/ 	.word	0x000022f0


	//----- nvinfo : EIATTR_COOP_GROUP_MASK_REGIDS
	.align		4
.L_77:
        /*0220*/ 	.byte	0x04, 0x29
        /*0222*/ 	.short	(.L_79 - .L_78)


	//   ....[0]....
.L_78:
        /*0224*/ 	.word	0xffffffff


	//   ....[1]....
        /*0228*/ 	.word	0xffffffff


	//   ....[2]....
        /*022c*/ 	.word	0xffffffff


	//   ....[3]....
        /*0230*/ 	.word	0xffffffff


	//   ....[4]....
        /*0234*/ 	.word	0xffffffff


	//   ....[5]....
        /*0238*/ 	.word	0xffffffff


	//   ....[6]....
        /*023c*/ 	.word	0xffffffff


	//   ....[7]....
        /*0240*/ 	.word	0xffffffff


	//   ....[8]....
        /*0244*/ 	.word	0xffffffff


	//   ....[9]....
        /*0248*/ 	.word	0xffffffff


	//   ....[10]....
        /*024c*/ 	.word	0xffffffff


	//   ....[11]....
        /*0250*/ 	.word	0xffffffff


	//   ....[12]....
        /*0254*/ 	.word	0xffffffff


	//   ....[13]....
        /*0258*/ 	.word	0xffffffff


	//   ....[14]....
        /*025c*/ 	.word	0xffffffff


	//   ....[15]....
        /*0260*/ 	.word	0xffffffff


	//----- nvinfo : EIATTR_COOP_GROUP_INSTR_OFFSETS
	.align		4
.L_79:
        /*0264*/ 	.byte	0x04, 0x28
        /*0266*/ 	.short	(.L_81 - .L_80)


	//   ....[0]....
.L_80:
        /*0268*/ 	.word	0x00002370


	//   ....[1]....
        /*026c*/ 	.word	0x000023c0


	//   ....[2]....
        /*0270*/ 	.word	0x00002750


	//   ....[3]....
        /*0274*/ 	.word	0x00002780


	//   ....[4]....
        /*0278*/ 	.word	0x000027b0


	//   ....[5]....
        /*027c*/ 	.word	0x000027c0


	//   ....[6]....
        /*0280*/ 	.word	0x000027f0


	//   ....[7]....
        /*0284*/ 	.word	0x00002800


	//   ....[8]....
        /*0288*/ 	.word	0x00002830


	//   ....[9]....
        /*028c*/ 	.word	0x00002840


	//   ....[10]....
        /*0290*/ 	.word	0x00002870


	//   ....[11]....
        /*0294*/ 	.word	0x00002880


	//   ....[12]....
        /*0298*/ 	.word	0x00002b70


	//   ....[13]....
        /*029c*/ 	.word	0x00002b80


	//   ....[14]....
        /*02a0*/ 	.word	0x00002c30


	//   ....[15]....
        /*02a4*/ 	.word	0x00002c40


	//----- nvinfo : EIATTR_VRC_CTA_INIT_COUNT
	.align		4
.L_81:
        /*02a8*/ 	.byte	0x02, 0x4a
	.zero		1
	.zero		1


	//----- nvinfo : EIATTR_ATOM16_EMUL_INSTR_REG_MAP
	.align		4
        /*02ac*/ 	.byte	0x04, 0x2e
        /*02ae*/ 	.short	(.L_83 - .L_82)


	//   ....[0]....
.L_82:
        /*02b0*/ 	.word	0x00002980
        /*02b4*/ 	.short	0x002f
        /*02b6*/ 	.short	0x0000


	//   ....[1]....
        /*02b8*/ 	.word	0x000029f0
        /*02bc*/ 	.short	0x002f
        /*02be*/ 	.short	0x0000


	//   ....[2]....
        /*02c0*/ 	.word	0x00002a80
        /*02c4*/ 	.short	0x002f
        /*02c6*/ 	.short	0x0000


	//   ....[3]....
        /*02c8*/ 	.word	0x00002ad0
        /*02cc*/ 	.short	0x002f
        /*02ce*/ 	.short	0x0000


	//   ....[4]....
        /*02d0*/ 	.word	0x00002d90
        /*02d4*/ 	.short	0x001c
        /*02d6*/ 	.short	0x0000


	//   ....[5]....
        /*02d8*/ 	.word	0x00002df0
        /*02dc*/ 	.short	0x001c
        /*02de*/ 	.short	0x0000


	//   ....[6]....
        /*02e0*/ 	.word	0x00002e80
        /*02e4*/ 	.short	0x0031
        /*02e6*/ 	.short	0x0000


	//   ....[7]....
        /*02e8*/ 	.word	0x00002ed0
        /*02ec*/ 	.short	0x0031
        /*02ee*/ 	.short	0x0000


	//----- nvinfo : EIATTR_EXIT_INSTR_OFFSETS
	.align		4
.L_83:
        /*02f0*/ 	.byte	0x04, 0x1c
        /*02f2*/ 	.short	(.L_85 - .L_84)


	//   ....[0]....
.L_84:
        /*02f4*/ 	.word	0x000034c0


	//   ....[1]....
        /*02f8*/ 	.word	0x000036b0


	//----- nvinfo : EIATTR_INDIRECT_BRANCH_TARGETS
	.align		4
.L_85:
        /*02fc*/ 	.byte	0x04, 0x34
        /*02fe*/ 	.short	(.L_87 - .L_86)


	//   ....[0]....
.L_86:
        /*0300*/ 	.word	.L_x_67@srel
        /*0304*/ 	.short	0x0
        /*0306*/ 	.short	0x0
        /*0308*/ 	.word	0x3
        /*030c*/ 	.word	.L_x_68@srel
        /*0310*/ 	.word	.L_x_69@srel
        /*0314*/ 	.word	.L_x_25@srel


	//----- nvinfo : EIATTR_CRS_STACK_SIZE
	.align		4
.L_87:
        /*0318*/ 	.byte	0x04, 0x1e
        /*031a*/ 	.short	(.L_89 - .L_88)
.L_88:
        /*031c*/ 	.word	0x00000000


	//----- nvinfo : EIATTR_CBANK_PARAM_SIZE
	.align		4
.L_89:
        /*0320*/ 	.byte	0x03, 0x19
        /*0322*/ 	.short	0x00ac


	//----- nvinfo : EIATTR_PARAM_CBANK
	.align		4
        /*0324*/ 	.byte	0x04, 0x0a
        /*0326*/ 	.short	(.L_91 - .L_90)
	.align		4
.L_90:
        /*0328*/ 	.word	index@(.nv.constant0._Z19wf_embedding_kernelPKfiiiS0_iiiPKsiiPK6__halfiiS0_iPS3_iiiS6_iiiiiiiiifj)
        /*032c*/ 	.short	0x0380
        /*032e*/ 	.short	0x00ac


	//----- nvinfo : EIATTR_SW_WAR
	.align		4
.L_91:
        /*0330*/ 	.byte	0x04, 0x36
        /*0332*/ 	.short	(.L_93 - .L_92)
.L_92:
        /*0334*/ 	.word	0x00000008
.L_93:


//--------------------- .nv.callgraph             --------------------------
	.section	.nv.callgraph,"",@"SHT_CUDA_CALLGRAPH"
	.align	4
	.sectionentsize	8
	.align		4
        /*0000*/ 	.word	0x00000000
	.align		4
        /*0004*/ 	.word	0xffffffff
	.align		4
        /*0008*/ 	.word	0x00000000
	.align		4
        /*000c*/ 	.word	0xfffffffe
	.align		4
        /*0010*/ 	.word	0x00000000
	.align		4
        /*0014*/ 	.word	0xfffffffd
	.align		4
        /*0018*/ 	.word	0x00000000
	.align		4
        /*001c*/ 	.word	0xfffffffc


//--------------------- .nv.constant2._Z19wf_embedding_kernelPKfiiiS0_iiiPKsiiPK6__halfiiS0_iPS3_iiiS6_iiiiiiiiifj --------------------------
	.section	.nv.constant2._Z19wf_embedding_kernelPKfiiiS0_iiiPKsiiPK6__halfiiS0_iPS3_iiiS6_iiiiiiiiifj,"a",@progbits
	.sectionflags	@""
	.align	4
.nv.constant2._Z19wf_embedding_kernelPKfiiiS0_iiiPKsiiPK6__halfiiS0_iPS3_iiiS6_iiiiiiiiifj:
        /*0000*/ 	.byte	0x80, 0x1f, 0x00, 0x00, 0xf0, 0x1e, 0x00, 0x00, 0x60, 0x1f, 0x00, 0x00


//--------------------- .text._Z19wf_embedding_kernelPKfiiiS0_iiiPKsiiPK6__halfiiS0_iPS3_iiiS6_iiiiiiiiifj --------------------------
	.section	.text._Z19wf_embedding_kernelPKfiiiS0_iiiPKsiiPK6__halfiiS0_iPS3_iiiS6_iiiiiiiiifj,"ax",@progbits
	.align	128
        .global         _Z19wf_embedding_kernelPKfiiiS0_iiiPKsiiPK6__halfiiS0_iPS3_iiiS6_iiiiiiiiifj
        .type           _Z19wf_embedding_kernelPKfiiiS0_iiiPKsiiPK6__halfiiS0_iPS3_iiiS6_iiiiiiiiifj,@function
        .size           _Z19wf_embedding_kernelPKfiiiS0_iiiPKsiiPK6__halfiiS0_iPS3_iiiS6_iiiiiiiiifj,(.L_x_72 - _Z19wf_embedding_kernelPKfiiiS0_iiiPKsiiPK6__halfiiS0_iPS3_iiiS6_iiiiiiiiifj)
        .other          _Z19wf_embedding_kernelPKfiiiS0_iiiPKsiiPK6__halfiiS0_iPS3_iiiS6_iiiiiiiiifj,@"STO_CUDA_ENTRY STV_DEFAULT"
_Z19wf_embedding_kernelPKfiiiS0_iiiPKsiiPK6__halfiiS0_iPS3_iiiS6_iiiiiiiiifj:
.text._Z19wf_embedding_kernelPKfiiiS0_iiiPKsiiPK6__halfiiS0_iPS3_iiiS6_iiiiiiiiifj:
[----:B------:R-:W-:Y:S01]  /*0000*/  LDC R1, c[0x0][0x37c] ;  /* 0x0000df00ff017b82 */ /* 0x000fe20000000800 */
[----:B------:R-:W0:Y:S07]  /*0010*/  LDCU UR15, c[0x0][0x360] ;  /* 0x00006c00ff0f77ac */ /* 0x000e2e0008000800 */
[----:B------:R-:W1:Y:S01]  /*0020*/  S2UR UR12, SR_CgaCtaId ;  /* 0x00000000000c79c3 */ /* 0x000e620000008800 */
[----:B------:R-:W2:Y:S01]  /*0030*/  S2R R37, SR_TID.Y ;  /* 0x0000000000257919 */ /* 0x000ea20000002200 */
[----:B------:R-:W0:Y:S01]  /*0040*/  LDCU UR18, c[0x0][0x364] ;  /* 0x00006c80ff1277ac */ /* 0x000e220008000800 */
[----:B------:R-:W3:Y:S01]  /*0050*/  S2R R36, SR_TID.X ;  /* 0x0000000000247919 */ /* 0x000ee20000002100 */
[----:B------:R-:W4:Y:S01]  /*0060*/  LDCU UR13, c[0x0][0x368] ;  /* 0x00006d00ff0d77ac */ /* 0x000f220008000800 */
[----:B------:R-:W1:Y:S01]  /*0070*/  S2R R35, SR_CTAID.Z ;  /* 0x0000000000237919 */ /* 0x000e620000002700 */
[----:B------:R-:W5:Y:S01]  /*0080*/  LDCU.64 UR10, c[0x0][0x418] ;  /* 0x00008300ff0a77ac */ /* 0x000f620008000a00 */
[----:B0-----:R-:W-:-:S02]  /*0090*/  UIMAD UR4, UR15, UR18, URZ ;  /* 0x000000120f0472a4 */ /* 0x001fc4000f8e02ff */
[----:B------:R-:W-:Y:S02]  /*00a0*/  ULEA UR9, UR15, UR18, 0x1 ;  /* 0x000000120f097291 */ /* 0x000fe4000f8e08ff */
[----:B----4-:R-:W-:Y:S02]  /*00b0*/  UIMAD UR5, UR4, UR13, URZ ;  /* 0x0000000d040572a4 */ /* 0x010fe4000f8e02ff */
[----:B-----5:R-:W-:-:S04]  /*00c0*/  ULEA.HI UR6, UR10, UR10, URZ, 0x1 ;  /* 0x0000000a0a067291 */ /* 0x020fc8000f8f08ff */
[----:B------:R-:W-:Y:S01]  /*00d0*/  IABS R5, UR5 ;  /* 0x0000000500057c13 */ /* 0x000fe20008000000 */
[----:B------:R-:W-:Y:S01]  /*00e0*/  UIMAD UR19, UR10, UR11, URZ ;  /* 0x0000000b0a1372a4 */ /* 0x000fe2000f8e02ff */
[----:B------:R-:W-:Y:S01]  /*00f0*/  IABS R6, UR5 ;  /* 0x0000000500067c13 */ /* 0x000fe20008000000 */
[----:B------:R-:W-:Y:S01]  /*0100*/  USHF.R.S32.HI UR6, URZ, 0x1, UR6 ;  /* 0x00000001ff067899 */ /* 0x000fe20008011406 */
[----:B------:R-:W0:Y:S03]  /*0110*/  I2F.RP R0, R5 ;  /* 0x0000000500007306 */ /* 0x000e260000209400 */
[----:B------:R-:W-:Y:S01]  /*0120*/  UIMAD UR8, UR6, UR11, URZ ;  /* 0x0000000b060872a4 */ /* 0x000fe2000f8e02ff */
[----:B------:R-:W-:Y:S01]  /*0130*/  IMAD.MOV R6, RZ, RZ, -R6 ;  /* 0x000000ffff067224 */ /* 0x000fe200078e0a06 */
[----:B------:R-:W-:Y:S02]  /*0140*/  UIMAD UR9, UR9, 0x3, UR6 ;  /* 0x00000003090978a4 */ /* 0x000fe4000f8e0206 */
[----:B------:R-:W-:-:S02]  /*0150*/  UIMAD UR4, UR18, UR10, UR8 ;  /* 0x0000000a120472a4 */ /* 0x000fc4000f8e0208 */
[----:B------:R-:W-:Y:S02]  /*0160*/  USHF.L.U32 UR9, UR9, 0x2, URZ ;  /* 0x0000000209097899 */ /* 0x000fe400080006ff */
[----:B------:R-:W-:Y:S01]  /*0170*/  UIMAD UR10, UR19, UR18, UR4 ;  /* 0x00000012130a72a4 */ /* 0x000fe2000f8e0204 */
[----:B------:R-:W-:Y:S01]  /*0180*/  UMOV UR11, 0x400 ;  /* 0x00000400000b7882 */ /* 0x000fe20000000000 */
[----:B0-----:R-:W0:Y:S02]  /*0190*/  MUFU.RCP R0, R0 ;  /* 0x0000000000007308 */ /* 0x001e240000001000 */
[----:B------:R-:W-:Y:S02]  /*01a0*/  UIADD3 UR4, UPT, UPT, UR10, UR15, URZ ;  /* 0x0000000f0a047290 */ /* 0x000fe4000fffe0ff */
[----:B-1----:R-:W-:Y:S01]  /*01b0*/  ULEA UR14, UR12, UR11, 0x18 ;  /* 0x0000000b0c0e7291 */ /* 0x002fe2000f8ec0ff */
[----:B------:R-:W1:Y:S01]  /*01c0*/  S2UR UR11, SR_CTAID.Y ;  /* 0x00000000000b79c3 */ /* 0x000e620000002600 */
[----:B------:R-:W-:-:S02]  /*01d0*/  ULEA UR7, UR4, UR9, 0x1 ;  /* 0x0000000904077291 */ /* 0x000fc4000f8e08ff */
[----:B------:R-:W-:Y:S02]  /*01e0*/  ULEA UR21, UR18, UR14, 0x2 ;  /* 0x0000000e12157291 */ /* 0x000fe4000f8e10ff */
[----:B------:R-:W-:Y:S02]  /*01f0*/  UIADD3 UR4, UPT, UPT, UR5, -0x1, UR7 ;  /* 0xffffffff05047890 */ /* 0x000fe4000fffe007 */
[----:B------:R-:W-:-:S04]  /*0200*/  ULEA UR22, UR18, UR21, 0x2 ;  /* 0x0000001512167291 */ /* 0x000fc8000f8e10ff */
[----:B------:R-:W-:Y:S01]  /*0210*/  ULEA UR23, UR18, UR22, 0x2 ;  /* 0x0000001612177291 */ /* 0x000fe2000f8e10ff */
[----:B0-----:R-:W-:Y:S02]  /*0220*/  VIADD R2, R0, 0xffffffe ;  /* 0x0ffffffe00027836 */ /* 0x001fe40000000000 */
[----:B------:R-:W-:Y:S01]  /*0230*/  IMAD.U32 R0, RZ, RZ, UR4 ;  /* 0x00000004ff007e24 */ /* 0x000fe2000f8e00ff */
[----:B------:R-:W-:Y:S01]  /*0240*/  ULOP3.LUT UR4, UR4, UR5, URZ, 0x3c, !UPT ;  /* 0x0000000504047292 */ /* 0x000fe2000f8e3cff */
[----:B------:R0:W4:Y:S01]  /*0250*/  F2I.FTZ.U32.TRUNC.NTZ R3, R2 ;  /* 0x0000000200037305 */ /* 0x000122000021f000 */
[----:B------:R-:W-:Y:S02]  /*0260*/  ULEA UR24, UR15, UR23, 0x2 ;  /* 0x000000170f187291 */ /* 0x000fe4000f8e10ff */
[----:B------:R-:W-:Y:S02]  /*0270*/  IABS R0, R0 ;  /* 0x0000000000007213 */ /* 0x000fe40000000000 */
[----:B------:R-:W-:Y:S01]  /*0280*/  ISETP.LE.AND P2, PT, RZ, UR4, PT ;  /* 0x00000004ff007c0c */ /* 0x000fe2000bf43270 */
[----:B------:R-:W-:Y:S01]  /*0290*/  ULEA UR25, UR15, UR24, 0x2 ;  /* 0x000000180f197291 */ /* 0x000fe2000f8e10ff */
[----:B0-----:R-:W-:-:S03]  /*02a0*/  IMAD.MOV.U32 R2, RZ, RZ, RZ ;  /* 0x000000ffff027224 */ /* 0x001fc600078e00ff */
[----:B------:R-:W0:Y:S01]  /*02b0*/  LDCU UR4, c[0x0][0x41c] ;  /* 0x00008380ff0477ac */ /* 0x000e220008000800 */
[----:B------:R-:W-:Y:S01]  /*02c0*/  ULEA UR26, UR15, UR25, 0x2 ;  /* 0x000000190f1a7291 */ /* 0x000fe2000f8e10ff */
[----:B----4-:R-:W-:-:S04]  /*02d0*/  IMAD.MOV R4, RZ, RZ, -R3 ;  /* 0x000000ffff047224 */ /* 0x010fc800078e0a03 */
[----:B------:R-:W-:-:S04]  /*02e0*/  IMAD R7, R4, R5, RZ ;  /* 0x0000000504077224 */ /* 0x000fc800078e02ff */
[----:B------:R-:W-:Y:S01]  /*02f0*/  IMAD.HI.U32 R2, R3, R7, R2 ;  /* 0x0000000703027227 */ /* 0x000fe200078e0002 */
[----:B------:R-:W-:-:S03]  /*0300*/  MOV R3, R0 ;  /* 0x0000000000037202 */ /* 0x000fc60000000f00 */
[----:B------:R-:W-:Y:S01]  /*0310*/  IMAD.MOV.U32 R0, RZ, RZ, R6 ;  /* 0x000000ffff007224 */ /* 0x000fe200078e0006 */
[----:B0-----:R-:W-:Y:S01]  /*0320*/  I2FP.F32.S32 R4, UR4 ;  /* 0x0000000400047c45 */ /* 0x001fe20008201400 */
[----:B------:R-:W-:Y:S01]  /*0330*/  IMAD.HI.U32 R2, R2, R3, RZ ;  /* 0x0000000302027227 */ /* 0x000fe200078e00ff */
[----:B------:R-:W2:Y:S03]  /*0340*/  S2R R6, SR_TID.Z ;  /* 0x0000000000067919 */ /* 0x000ea60000002300 */
[----:B------:R-:W-:-:S05]  /*0350*/  IMAD R0, R2, R0, R3 ;  /* 0x0000000002007224 */ /* 0x000fca00078e0203 */
[----:B------:R-:W-:-:S13]  /*0360*/  ISETP.GT.U32.AND P1, PT, R5, R0, PT ;  /* 0x000000000500720c */ /* 0x000fda0003f24070 */
[----:B------:R-:W-:Y:S02]  /*0370*/  @!P1 IMAD.IADD R0, R0, 0x1, -R5 ;  /* 0x0000000100009824 */ /* 0x000fe400078e0a05 */
[----:B------:R-:W-:Y:S01]  /*0380*/  @!P1 VIADD R2, R2, 0x1 ;  /* 0x0000000102029836 */ /* 0x000fe20000000000 */
[----:B------:R-:W-:Y:S02]  /*0390*/  ISETP.NE.AND P1, PT, RZ, UR5, PT ;  /* 0x00000005ff007c0c */ /* 0x000fe4000bf25270 */
[----:B------:R-:W-:Y:S01]  /*03a0*/  ISETP.GE.U32.AND P0, PT, R0, R5, PT ;  /* 0x000000050000720c */ /* 0x000fe20003f06070 */
[----:B--2---:R-:W-:-:S12]  /*03b0*/  IMAD R3, R6, UR18, R37 ;  /* 0x0000001206037c24 */ /* 0x004fd8000f8e0225 */
[----:B------:R-:W-:-:S04]  /*03c0*/  @P0 VIADD R2, R2, 0x1 ;  /* 0x0000000102020836 */ /* 0x000fc80000000000 */
[----:B------:R-:W-:Y:S02]  /*03d0*/  IMAD.MOV.U32 R5, RZ, RZ, R2 ;  /* 0x000000ffff057224 */ /* 0x000fe400078e0002 */
[----:B---3--:R-:W-:-:S03]  /*03e0*/  IMAD R2, R3, UR15, R36 ;  /* 0x0000000f03027c24 */ /* 0x008fc6000f8e0224 */
[----:B------:R-:W-:Y:S02]  /*03f0*/  @!P2 IADD3 R5, PT, PT, -R5, RZ, RZ ;  /* 0x000000ff0505a210 */ /* 0x000fe40007ffe1ff */
[----:B------:R-:W-:-:S04]  /*0400*/  @!P1 LOP3.LUT R5, RZ, UR5, RZ, 0x33, !PT ;  /* 0x00000005ff059c12 */ /* 0x000fc8000f8e33ff */
[----:B------:R-:W-:-:S13]  /*0410*/  ISETP.GE.AND P0, PT, R5, 0x1, PT ;  /* 0x000000010500780c */ /* 0x000fda0003f06270 */
[----:B-1----:R-:W-:Y:S05]  /*0420*/  @!P0 BRA `(.L_x_0) ;  /* 0x0000000000308947 */ /* 0x002fea0003800000 */
[----:B------:R-:W-:-:S05]  /*0430*/  UMOV UR4, URZ ;  /* 0x000000ff00047c82 */ /* 0x000fca0008000000 */
.L_x_1:
[----:B------:R-:W-:Y:S01]  /*0440*/  IMAD.U32 R7, RZ, RZ, UR4 ;  /* 0x00000004ff077e24 */ /* 0x000fe2000f8e00ff */
[----:B------:R-:W-:-:S03]  /*0450*/  UIADD3 UR4, UPT, UPT, UR4, 0x1, URZ ;  /* 0x0000000104047890 */ /* 0x000fc6000fffe0ff */
[----:B------:R-:W-:-:S05]  /*0460*/  IMAD R7, R7, UR5, R2 ;  /* 0x0000000507077c24 */ /* 0x000fca000f8e0202 */
[----:B------:R-:W-:-:S13]  /*0470*/  ISETP.GE.AND P0, PT, R7, UR7, PT ;  /* 0x0000000707007c0c */ /* 0x000fda000bf06270 */
[----:B------:R-:W0:Y:S01]  /*0480*/  @!P0 S2R R3, SR_CgaCtaId ;  /* 0x0000000000038919 */ /* 0x000e220000008800 */
[----:B------:R-:W-:-:S04]  /*0490*/  @!P0 MOV R0, 0x400 ;  /* 0x0000040000008802 */ /* 0x000fc80000000f00 */
[----:B0-----:R-:W-:-:S05]  /*04a0*/  @!P0 LEA R0, R3, R0, 0x18 ;  /* 0x0000000003008211 */ /* 0x001fca00078ec0ff */
[----:B------:R-:W-:-:S05]  /*04b0*/  @!P0 IMAD.IADD R0, R7, 0x1, R0 ;  /* 0x0000000107008824 */ /* 0x000fca00078e0200 */
[----:B------:R0:W-:Y:S01]  /*04c0*/  @!P0 STS.U8 [R0], RZ ;  /* 0x000000ff00008388 */ /* 0x0001e20000000000 */
[----:B------:R-:W-:-:S13]  /*04d0*/  ISETP.NE.AND P0, PT, R5, UR4, PT ;  /* 0x0000000405007c0c */ /* 0x000fda000bf05270 */
[----:B0-----:R-:W-:Y:S05]  /*04e0*/  @P0 BRA `(.L_x_1) ;  /* 0xfffffffc00d40947 */ /* 0x001fea000383ffff */
.L_x_0:
[----:B------:R-:W-:Y:S01]  /*04f0*/  BAR.SYNC.DEFER_BLOCKING 0x0 ;  /* 0x0000000000007b1d */ /* 0x000fe20000010000 */
[----:B------:R-:W-:Y:S01]  /*0500*/  VIADD R0, R4, 0x1800000 ;  /* 0x0180000004007836 */ /* 0x000fe20000000000 */
[----:B------:R-:W-:Y:S01]  /*0510*/  ULEA UR27, UR15, UR26, 0x2 ;  /* 0x0000001a0f1b7291 */ /* 0x000fe2000f8e10ff */
[----:B------:R-:W-:Y:S01]  /*0520*/  IMAD R35, R35, UR13, R6 ;  /* 0x0000000d23237c24 */ /* 0x000fe2000f8e0206 */
[----:B------:R-:W-:Y:S01]  /*0530*/  UIMAD UR7, UR18, UR11, URZ ;  /* 0x0000000b120772a4 */ /* 0x000fe2000f8e02ff */
[----:B------:R-:W-:Y:S01]  /*0540*/  HADD2 R34, -RZ.H0_H0, 1, 1 ;  /* 0x3c003c00ff227430 */ /* 0x000fe20000000900 */
[----:B------:R-:W-:Y:S01]  /*0550*/  LOP3.LUT R0, R0, 0x7f800000, RZ, 0xc0, !PT ;  /* 0x7f80000000007812 */ /* 0x000fe200078ec0ff */
[----:B------:R-:W-:Y:S01]  /*0560*/  ULEA UR28, UR15, UR27, 0x2 ;  /* 0x0000001b0f1c7291 */ /* 0x000fe2000f8e10ff */
[----:B------:R-:W-:Y:S01]  /*0570*/  SHF.R.U32.HI R32, RZ, 0x5, R2 ;  /* 0x00000005ff207819 */ /* 0x000fe20000011602 */
[----:B------:R-:W-:Y:S01]  /*0580*/  UIADD3 UR30, UPT, UPT, UR9, UR14, URZ ;  /* 0x0000000e091e7290 */ /* 0x000fe2000fffe0ff */
[----:B------:R-:W-:Y:S01]  /*0590*/  BAR.SYNC.DEFER_BLOCKING 0x0 ;  /* 0x0000000000007b1d */ /* 0x000fe20000010000 */
[----:B------:R-:W-:Y:S01]  /*05a0*/  ISETP.GT.U32.AND P0, PT, R0, 0x1ffffff, PT ;  /* 0x01ffffff0000780c */ /* 0x000fe20003f04070 */
[----:B------:R-:W-:Y:S01]  /*05b0*/  ULEA UR29, UR15, UR28, 0x2 ;  /* 0x0000001c0f1d7291 */ /* 0x000fe2000f8e10ff */
[----:B------:R-:W-:Y:S01]  /*05c0*/  VIADD R33, R37, UR7 ;  /* 0x0000000725217c36 */ /* 0x000fe20008000000 */
[----:B------:R-:W-:-:S10]  /*05d0*/  LOP3.LUT R23, R2, 0x1f, RZ, 0xc0, !PT ;  /* 0x0000001f02177812 */ /* 0x000fd400078ec0ff */
[----:B------:R-:W-:Y:S05]  /*05e0*/  @P0 BRA `(.L_x_2) ;  /* 0x0000000000140947 */ /* 0x000fea0003800000 */
[----:B------:R-:W-:Y:S01]  /*05f0*/  IMAD.MOV.U32 R0, RZ, RZ, R4 ;  /* 0x000000ffff007224 */ /* 0x000fe200078e0004 */
[----:B------:R-:W-:-:S07]  /*0600*/  MOV R30, 0x620 ;  /* 0x00000620001e7802 */ /* 0x000fce0000000f00 */
[----:B------:R-:W-:Y:S05]  /*0610*/  CALL.REL.NOINC `($__internal_0_$__cuda_sm20_rcp_rn_f32_slowpath) ;  /* 0x0000003000287944 */ /* 0x000fea0003c00000 */
[----:B------:R-:W-:Y:S01]  /*0620*/  MOV R0, R42 ;  /* 0x0000002a00007202 */ /* 0x000fe20000000f00 */
[----:B------:R-:W-:Y:S06]  /*0630*/  BRA `(.L_x_3) ;  /* 0x0000000000107947 */ /* 0x000fec0003800000 */
.L_x_2:
[----:B------:R-:W0:Y:S02]  /*0640*/  MUFU.RCP R3, R4 ;  /* 0x0000000400037308 */ /* 0x000e240000001000 */
[----:B0-----:R-:W-:-:S04]  /*0650*/  FFMA R0, R4, R3, -1 ;  /* 0xbf80000004007423 */ /* 0x001fc80000000003 */
[----:B------:R-:W-:-:S04]  /*0660*/  FADD.FTZ R0, -R0, -RZ ;  /* 0x800000ff00007221 */ /* 0x000fc80000010100 */
[----:B------:R-:W-:-:S07]  /*0670*/  FFMA R0, R3, R0, R3 ;  /* 0x0000000003007223 */ /* 0x000fce0000000003 */
.L_x_3:
[----:B------:R-:W-:Y:S01]  /*0680*/  USHF.R.U32.HI UR4, URZ, 0x5, UR5 ;  /* 0x00000005ff047899 */ /* 0x000fe20008011605 */
[----:B------:R-:W-:Y:S01]  /*0690*/  BSSY.RECONVERGENT B0, `(.L_x_4) ;  /* 0x0000086000007945 */ /* 0x000fe20003800200 */
[----:B------:R-:W0:Y:S04]  /*06a0*/  LDCU.64 UR16, c[0x0][0x358] ;  /* 0x00006b00ff1077ac */ /* 0x000e280008000a00 */
[----:B------:R-:W-:-:S05]  /*06b0*/  I2FP.F32.U32 R3, UR4 ;  /* 0x0000000400037c45 */ /* 0x000fca0008201000 */
[----:B------:R-:W-:-:S04]  /*06c0*/  FFMA R4, R3, R0, 1 ;  /* 0x3f80000003047423 */ /* 0x000fc80000000000 */
[----:B------:R-:W1:Y:S02]  /*06d0*/  F2I.TRUNC.NTZ R3, R4 ;  /* 0x0000000400037305 */ /* 0x000e64000020f100 */
[----:B-1----:R-:W-:Y:S01]  /*06e0*/  ISETP.GE.AND P0, PT, R32, R3, PT ;  /* 0x000000032000720c */ /* 0x002fe20003f06270 */
[----:B------:R-:W-:-:S05]  /*06f0*/  IMAD.SHL.U32 R3, R3, 0x20, RZ ;  /* 0x0000002003037824 */ /* 0x000fca00078e00ff */
[----:B------:R-:W-:-:S07]  /*0700*/  IADD3 R0, PT, PT, -R3, UR5, RZ ;  /* 0x0000000503007c10 */ /* 0x000fce000fffe1ff */
[----:B0-----:R-:W-:Y:S05]  /*0710*/  @P0 BRA `(.L_x_5) ;  /* 0x0000000000bc0947 */ /* 0x001fea0003800000 */
[-C--:B------:R-:W-:Y:S01]  /*0720*/  IABS R7, R3.reuse ;  /* 0x0000000300077213 */ /* 0x080fe20000000000 */
[----:B------:R-:W-:Y:S01]  /*0730*/  IMAD.U32 R0, RZ, RZ, UR6 ;  /* 0x00000006ff007e24 */ /* 0x000fe2000f8e00ff */
[----:B------:R-:W-:Y:S02]  /*0740*/  IABS R10, R3 ;  /* 0x00000003000a7213 */ /* 0x000fe40000000000 */
[----:B------:R-:W0:Y:S02]  /*0750*/  I2F.RP R6, R7 ;  /* 0x0000000700067306 */ /* 0x000e240000209400 */
[----:B------:R-:W-:-:S06]  /*0760*/  IADD3 R0, PT, PT, R0, -0x1, R3 ;  /* 0xffffffff00007810 */ /* 0x000fcc0007ffe003 */
[----:B0-----:R-:W0:Y:S02]  /*0770*/  MUFU.RCP R6, R6 ;  /* 0x0000000600067308 */ /* 0x001e240000001000 */
[----:B0-----:R-:W-:Y:S02]  /*0780*/  VIADD R4, R6, 0xffffffe ;  /* 0x0ffffffe06047836 */ /* 0x001fe40000000000 */
[----:B------:R-:W-:-:S04]  /*0790*/  IMAD.MOV R6, RZ, RZ, -R10 ;  /* 0x000000ffff067224 */ /* 0x000fc800078e0a0a */
[----:B------:R0:W1:Y:S02]  /*07a0*/  F2I.FTZ.U32.TRUNC.NTZ R5, R4 ;  /* 0x0000000400057305 */ /* 0x000064000021f000 */
[----:B0-----:R-:W-:Y:S02]  /*07b0*/  HFMA2 R4, -RZ, RZ, 0, 0 ;  /* 0x00000000ff047431 */ /* 0x001fe400000001ff */
[----:B-1----:R-:W-:-:S04]  /*07c0*/  IMAD.MOV R8, RZ, RZ, -R5 ;  /* 0x000000ffff087224 */ /* 0x002fc800078e0a05 */
[----:B------:R-:W-:Y:S01]  /*07d0*/  IMAD R9, R8, R7, RZ ;  /* 0x0000000708097224 */ /* 0x000fe200078e02ff */
[----:B------:R-:W-:Y:S02]  /*07e0*/  IABS R8, R0 ;  /* 0x0000000000087213 */ /* 0x000fe40000000000 */
[----:B------:R-:W-:Y:S01]  /*07f0*/  LOP3.LUT R0, R0, R3, RZ, 0x3c, !PT ;  /* 0x0000000300007212 */ /* 0x000fe200078e3cff */
[----:B------:R-:W-:-:S03]  /*0800*/  IMAD.HI.U32 R5, R5, R9, R4 ;  /* 0x0000000905057227 */ /* 0x000fc600078e0004 */
[----:B------:R-:W-:Y:S01]  /*0810*/  ISETP.GE.AND P2, PT, R0, RZ, PT ;  /* 0x000000ff0000720c */ /* 0x000fe20003f46270 */
[----:B------:R-:W-:-:S04]  /*0820*/  IMAD.MOV.U32 R4, RZ, RZ, R8 ;  /* 0x000000ffff047224 */ /* 0x000fc800078e0008 */
[----:B------:R-:W-:-:S04]  /*0830*/  IMAD.HI.U32 R5, R5, R4, RZ ;  /* 0x0000000405057227 */ /* 0x000fc800078e00ff */
[----:B------:R-:W-:-:S05]  /*0840*/  IMAD R4, R5, R6, R4 ;  /* 0x0000000605047224 */ /* 0x000fca00078e0204 */
[----:B------:R-:W-:-:S13]  /*0850*/  ISETP.GT.U32.AND P1, PT, R7, R4, PT ;  /* 0x000000040700720c */ /* 0x000fda0003f24070 */
[----:B------:R-:W-:Y:S02]  /*0860*/  @!P1 IMAD.IADD R4, R4, 0x1, -R7 ;  /* 0x0000000104049824 */ /* 0x000fe400078e0a07 */
[----:B------:R-:W-:Y:S01]  /*0870*/  @!P1 VIADD R5, R5, 0x1 ;  /* 0x0000000105059836 */ /* 0x000fe20000000000 */
[----:B------:R-:W-:Y:S02]  /*0880*/  ISETP.NE.AND P1, PT, R3, RZ, PT ;  /* 0x000000ff0300720c */ /* 0x000fe40003f25270 */
[----:B------:R-:W-:-:S13]  /*0890*/  ISETP.GE.U32.AND P0, PT, R4, R7, PT ;  /* 0x000000070400720c */ /* 0x000fda0003f06070 */
[----:B------:R-:W-:-:S04]  /*08a0*/  @P0 VIADD R5, R5, 0x1 ;  /* 0x0000000105050836 */ /* 0x000fc80000000000 */
[----:B------:R-:W-:-:S05]  /*08b0*/  IMAD.MOV.U32 R11, RZ, RZ, R5 ;  /* 0x000000ffff0b7224 */ /* 0x000fca00078e0005 */
[----:B------:R-:W-:Y:S02]  /*08c0*/  @!P2 IADD3 R11, PT, PT, -R11, RZ, RZ ;  /* 0x000000ff0b0ba210 */ /* 0x000fe40007ffe1ff */
[----:B------:R-:W-:-:S04]  /*08d0*/  @!P1 LOP3.LUT R11, RZ, R3, RZ, 0x33, !PT ;  /* 0x00000003ff0b9212 */ /* 0x000fc800078e33ff */
[----:B------:R-:W-:-:S13]  /*08e0*/  ISETP.GE.AND P0, PT, R11, 0x1, PT ;  /* 0x000000010b00780c */ /* 0x000fda0003f06270 */
[----:B------:R-:W-:Y:S05]  /*08f0*/  @!P0 BRA `(.L_x_6) ;  /* 0x00000004007c8947 */ /* 0x000fea0003800000 */
[----:B------:R-:W0:Y:S01]  /*0900*/  LDC.64 R6, c[0x0][0x3d0] ;  /* 0x0000f400ff067b82 */ /* 0x000e220000000a00 */
[----:B------:R-:W-:Y:S01]  /*0910*/  BSSY.RECONVERGENT B1, `(.L_x_7) ;  /* 0x000000e000017945 */ /* 0x000fe20003800200 */
[----:B------:R-:W-:-:S07]  /*0920*/  IMAD.MOV.U32 R0, RZ, RZ, RZ ;  /* 0x000000ffff007224 */ /* 0x000fce00078e00ff */
.L_x_10:
[----:B-1----:R-:W-:Y:S01]  /*0930*/  IMAD R9, R3, R0, R2 ;  /* 0x0000000003097224 */ /* 0x002fe200078e0202 */
[----:B------:R-:W-:Y:S01]  /*0940*/  BSSY.RECONVERGENT B2, `(.L_x_8) ;  /* 0x0000009000027945 */ /* 0x000fe20003800200 */
[----:B------:R-:W-:-:S03]  /*0950*/  VIADD R0, R0, 0x1 ;  /* 0x0000000100007836 */ /* 0x000fc60000000000 */
[----:B------:R-:W-:Y:S02]  /*0960*/  ISETP.GE.AND P0, PT, R9, UR6, PT ;  /* 0x0000000609007c0c */ /* 0x000fe4000bf06270 */
[----:B------:R-:W-:-:S11]  /*0970*/  ISETP.NE.AND P1, PT, R0, R11, PT ;  /* 0x0000000b0000720c */ /* 0x000fd60003f25270 */
[----:B------:R-:W-:Y:S05]  /*0980*/  @P0 BRA `(.L_x_9) ;  /* 0x0000000000100947 */ /* 0x000fea0003800000 */
[----:B0-----:R-:W-:-:S06]  /*0990*/  IMAD.WIDE R4, R9, 0x4, R6 ;  /* 0x0000000409047825 */ /* 0x001fcc00078e0206 */
[----:B------:R-:W2:Y:S01]  /*09a0*/  LDG.E R4, desc[UR16][R4.64] ;  /* 0x0000001004047981 */ /* 0x000ea2000c1e1900 */
[----:B------:R-:W-:-:S05]  /*09b0*/  LEA R9, R9, UR29, 0x2 ;  /* 0x0000001d09097c11 */ /* 0x000fca000f8e10ff */
[----:B--2---:R1:W-:Y:S02]  /*09c0*/  STS [R9], R4 ;  /* 0x0000000409007388 */ /* 0x0043e40000000800 */
.L_x_9:
[----:B------:R-:W-:Y:S05]  /*09d0*/  BSYNC.RECONVERGENT B2 ;  /* 0x0000000000027941 */ /* 0x000fea0003800200 */
.L_x_8:
[----:B------:R-:W-:Y:S05]  /*09e0*/  @P1 BRA `(.L_x_10) ;  /* 0xfffffffc00d01947 */ /* 0x000fea000383ffff */
[----:B------:R-:W-:Y:S05]  /*09f0*/  BSYNC.RECONVERGENT B1 ;  /* 0x0000000000017941 */ /* 0x000fea0003800200 */
.L_x_7:
[----:B------:R-:W-:Y:S05]  /*0a00*/  BRA `(.L_x_6) ;  /* 0x0000000400387947 */ /* 0x000fea0003800000 */
.L_x_5:
[-C--:B------:R-:W-:Y:S01]  /*0a10*/  IABS R9, R0.reuse ;  /* 0x0000000000097213 */ /* 0x080fe20000000000 */
[----:B------:R-:W-:Y:S01]  /*0a20*/  IMAD.U32 R7, RZ, RZ, UR8 ;  /* 0x00000008ff077e24 */ /* 0x000fe2000f8e00ff */
[----:B------:R-:W-:Y:S01]  /*0a30*/  IABS R10, R0 ;  /* 0x00000000000a7213 */ /* 0x000fe20000000000 */
[----:B------:R-:W-:Y:S01]  /*0a40*/  IMAD.IADD R15, R2, 0x1, -R3 ;  /* 0x00000001020f7824 */ /* 0x000fe200078e0a03 */
[----:B------:R-:W0:Y:S02]  /*0a50*/  I2F.RP R6, R9 ;  /* 0x0000000900067306 */ /* 0x000e240000209400 */
[----:B------:R-:W-:-:S06]  /*0a60*/  IADD3 R7, PT, PT, R7, -0x1, R0 ;  /* 0xffffffff07077810 */ /* 0x000fcc0007ffe000 */
[----:B0-----:R-:W0:Y:S02]  /*0a70*/  MUFU.RCP R6, R6 ;  /* 0x0000000600067308 */ /* 0x001e240000001000 */
[----:B0-----:R-:W-:Y:S01]  /*0a80*/  VIADD R4, R6, 0xffffffe ;  /* 0x0ffffffe06047836 */ /* 0x001fe20000000000 */
[----:B------:R-:W-:-:S05]  /*0a90*/  IADD3 R6, PT, PT, RZ, -R10, RZ ;  /* 0x8000000aff067210 */ /* 0x000fca0007ffe0ff */
[----:B------:R0:W1:Y:S02]  /*0aa0*/  F2I.FTZ.U32.TRUNC.NTZ R5, R4 ;  /* 0x0000000400057305 */ /* 0x000064000021f000 */
[----:B0-----:R-:W-:Y:S02]  /*0ab0*/  IMAD.MOV.U32 R4, RZ, RZ, RZ ;  /* 0x000000ffff047224 */ /* 0x001fe400078e00ff */
        /* <DEDUP_REMOVED lines=14> */
[----:B------:R-:W-:-:S05]  /*0ba0*/  @P0 VIADD R5, R5, 0x1 ;  /* 0x0000000105050836 */ /* 0x000fca0000000000 */
[----:B------:R-:W-:-:S05]  /*0bb0*/  MOV R14, R5 ;  /* 0x00000005000e7202 */ /* 0x000fca0000000f00 */
[----:B------:R-:W-:Y:S01]  /*0bc0*/  @!P2 IMAD.MOV R14, RZ, RZ, -R14 ;  /* 0x000000ffff0ea224 */ /* 0x000fe200078e0a0e */
[----:B------:R-:W-:-:S04]  /*0bd0*/  @!P1 LOP3.LUT R14, RZ, R0, RZ, 0x33, !PT ;  /* 0x00000000ff0e9212 */ /* 0x000fc800078e33ff */
[----:B------:R-:W-:-:S13]  /*0be0*/  ISETP.GE.AND P0, PT, R14, 0x1, PT ;  /* 0x000000010e00780c */ /* 0x000fda0003f06270 */
[----:B------:R-:W-:Y:S05]  /*0bf0*/  @!P0 BRA `(.L_x_6) ;  /* 0x0000000000bc8947 */ /* 0x000fea0003800000 */
[----:B------:R-:W0:Y:S01]  /*0c00*/  LDC R8, c[0x0][0x41c] ;  /* 0x00010700ff087b82 */ /* 0x000e220000000800 */
[----:B------:R-:W-:-:S07]  /*0c10*/  IMAD.MOV.U32 R9, RZ, RZ, RZ ;  /* 0x000000ffff097224 */ /* 0x000fce00078e00ff */
[----:B------:R-:W1:Y:S08]  /*0c20*/  LDC R16, c[0x0][0x41c] ;  /* 0x00010700ff107b82 */ /* 0x000e700000000800 */
[----:B------:R-:W2:Y:S01]  /*0c30*/  LDC.64 R2, c[0x0][0x3c0] ;  /* 0x0000f000ff027b82 */ /* 0x000ea20000000a00 */
[----:B0-----:R-:W-:-:S07]  /*0c40*/  IMAD.SHL.U32 R8, R8, 0x2, RZ ;  /* 0x0000000208087824 */ /* 0x001fce00078e00ff */
.L_x_13:
[----:B------:R-:W-:Y:S01]  /*0c50*/  IMAD R17, R0, R9, R15 ;  /* 0x0000000900117224 */ /* 0x000fe200078e020f */
[----:B------:R-:W-:Y:S01]  /*0c60*/  BSSY.RECONVERGENT B1, `(.L_x_11) ;  /* 0x0000027000017945 */ /* 0x000fe20003800200 */
[----:B------:R-:W-:-:S03]  /*0c70*/  VIADD R9, R9, 0x1 ;  /* 0x0000000109097836 */ /* 0x000fc60000000000 */
[----:B------:R-:W-:Y:S02]  /*0c80*/  ISETP.GE.AND P0, PT, R17, UR8, PT ;  /* 0x0000000811007c0c */ /* 0x000fe4000bf06270 */
[----:B------:R-:W-:-:S11]  /*0c90*/  ISETP.NE.AND P3, PT, R9, R14, PT ;  /* 0x0000000e0900720c */ /* 0x000fd60003f65270 */
[----:B0-----:R-:W-:Y:S05]  /*0ca0*/  @P0 BRA `(.L_x_12) ;  /* 0x0000000000880947 */ /* 0x001fea0003800000 */
[----:B--2---:R-:W-:-:S05]  /*0cb0*/  IMAD.WIDE R4, R17, 0x2, R2 ;  /* 0x0000000211047825 */ /* 0x004fca00078e0202 */
[----:B------:R0:W2:Y:S01]  /*0cc0*/  LDG.E.U16 R12, desc[UR16][R4.64] ;  /* 0x00000010040c7981 */ /* 0x0000a2000c1e1500 */
[----:B-1----:R-:W-:-:S04]  /*0cd0*/  IABS R11, R16 ;  /* 0x00000010000b7213 */ /* 0x002fc80000000000 */
[----:B------:R-:W1:Y:S01]  /*0ce0*/  I2F.RP R10, R11 ;  /* 0x0000000b000a7306 */ /* 0x000e620000209400 */
[----:B0-----:R-:W-:-:S07]  /*0cf0*/  IABS R4, R17 ;  /* 0x0000001100047213 */ /* 0x001fce0000000000 */
[----:B-1----:R-:W0:Y:S02]  /*0d00*/  MUFU.RCP R10, R10 ;  /* 0x0000000a000a7308 */ /* 0x002e240000001000 */
[----:B0-----:R-:W-:-:S06]  /*0d10*/  IADD3 R6, PT, PT, R10, 0xffffffe, RZ ;  /* 0x0ffffffe0a067810 */ /* 0x001fcc0007ffe0ff */
[----:B------:R0:W1:Y:S02]  /*0d20*/  F2I.FTZ.U32.TRUNC.NTZ R7, R6 ;  /* 0x0000000600077305 */ /* 0x000064000021f000 */
[----:B0-----:R-:W-:Y:S02]  /*0d30*/  IMAD.MOV.U32 R6, RZ, RZ, RZ ;  /* 0x000000ffff067224 */ /* 0x001fe400078e00ff */
[----:B-1----:R-:W-:-:S04]  /*0d40*/  IMAD.MOV R18, RZ, RZ, -R7 ;  /* 0x000000ffff127224 */ /* 0x002fc800078e0a07 */
[----:B------:R-:W-:-:S04]  /*0d50*/  IMAD R13, R18, R11, RZ ;  /* 0x0000000b120d7224 */ /* 0x000fc800078e02ff */
[----:B------:R-:W-:-:S06]  /*0d60*/  IMAD.HI.U32 R7, R7, R13, R6 ;  /* 0x0000000d07077227 */ /* 0x000fcc00078e0006 */
[----:B------:R-:W-:-:S04]  /*0d70*/  IMAD.HI.U32 R7, R7, R4, RZ ;  /* 0x0000000407077227 */ /* 0x000fc800078e00ff */
[----:B------:R-:W-:-:S04]  /*0d80*/  IMAD.MOV R5, RZ, RZ, -R7 ;  /* 0x000000ffff057224 */ /* 0x000fc800078e0a07 */
[----:B------:R-:W-:-:S05]  /*0d90*/  IMAD R4, R11, R5, R4 ;  /* 0x000000050b047224 */ /* 0x000fca00078e0204 */
[----:B------:R-:W-:-:S13]  /*0da0*/  ISETP.GT.U32.AND P1, PT, R11, R4, PT ;  /* 0x000000040b00720c */ /* 0x000fda0003f24070 */
[----:B------:R-:W-:Y:S02]  /*0db0*/  @!P1 IMAD.IADD R4, R4, 0x1, -R11 ;  /* 0x0000000104049824 */ /* 0x000fe400078e0a0b */
[----:B------:R-:W-:Y:S01]  /*0dc0*/  @!P1 VIADD R7, R7, 0x1 ;  /* 0x0000000107079836 */ /* 0x000fe20000000000 */
[----:B------:R-:W-:Y:S02]  /*0dd0*/  ISETP.NE.AND P1, PT, R16, RZ, PT ;  /* 0x000000ff1000720c */ /* 0x000fe40003f25270 */
[----:B------:R-:W-:Y:S02]  /*0de0*/  ISETP.GE.U32.AND P0, PT, R4, R11, PT ;  /* 0x0000000b0400720c */ /* 0x000fe40003f06070 */
[----:B------:R-:W-:-:S04]  /*0df0*/  LOP3.LUT R4, R17, R16, RZ, 0x3c, !PT ;  /* 0x0000001011047212 */ /* 0x000fc800078e3cff */
[----:B------:R-:W-:-:S07]  /*0e00*/  ISETP.GE.AND P2, PT, R4, RZ, PT ;  /* 0x000000ff0400720c */ /* 0x000fce0003f46270 */
[----:B------:R-:W-:-:S06]  /*0e10*/  @P0 IADD3 R7, PT, PT, R7, 0x1, RZ ;  /* 0x0000000107070810 */ /* 0x000fcc0007ffe0ff */
[----:B------:R-:W-:Y:S01]  /*0e20*/  @!P2 IMAD.MOV R7, RZ, RZ, -R7 ;  /* 0x000000ffff07a224 */ /* 0x000fe200078e0a07 */
[----:B------:R-:W-:-:S04]  /*0e30*/  @!P1 LOP3.LUT R7, RZ, R16, RZ, 0x33, !PT ;  /* 0x00000010ff079212 */ /* 0x000fc800078e33ff */
[C---:B------:R-:W-:Y:S01]  /*0e40*/  LEA.HI R5, R7.reuse, R7, RZ, 0x1 ;  /* 0x0000000707057211 */ /* 0x040fe200078f08ff */
[----:B------:R-:W-:Y:S01]  /*0e50*/  IMAD.MOV R4, RZ, RZ, -R7 ;  /* 0x000000ffff047224 */ /* 0x000fe200078e0a07 */
[----:B------:R-:W-:Y:S02]  /*0e60*/  LOP3.LUT R7, R7, 0x1, RZ, 0xc0, !PT ;  /* 0x0000000107077812 */ /* 0x000fe400078ec0ff */
[----:B------:R-:W-:Y:S01]  /*0e70*/  SHF.R.U32.HI R5, RZ, 0x1, R5 ;  /* 0x00000001ff057819 */ /* 0x000fe20000011605 */
[----:B------:R-:W-:-:S04]  /*0e80*/  IMAD R4, R16, R4, R17 ;  /* 0x0000000410047224 */ /* 0x000fc800078e0211 */
[----:B------:R-:W-:-:S04]  /*0e90*/  IMAD R7, R4, 0x2, R7 ;  /* 0x0000000204077824 */ /* 0x000fc800078e0207 */
[----:B------:R-:W-:-:S05]  /*0ea0*/  IMAD R5, R8, R5, R7 ;  /* 0x0000000508057224 */ /* 0x000fca00078e0207 */
[----:B------:R-:W-:-:S05]  /*0eb0*/  LEA R5, R5, UR30, 0x1 ;  /* 0x0000001e05057c11 */ /* 0x000fca000f8e08ff */
[----:B--2---:R0:W-:Y:S02]  /*0ec0*/  STS.U16 [R5], R12 ;  /* 0x0000000c05007388 */ /* 0x0041e40000000400 */
.L_x_12:
[----:B------:R-:W-:Y:S05]  /*0ed0*/  BSYNC.RECONVERGENT B1 ;  /* 0x0000000000017941 */ /* 0x000fea0003800200 */
.L_x_11:
[----:B------:R-:W-:Y:S05]  /*0ee0*/  @P3 BRA `(.L_x_13) ;  /* 0xfffffffc00583947 */ /* 0x000fea000383ffff */
.L_x_6:
[----:B------:R-:W-:Y:S05]  /*0ef0*/  BSYNC.RECONVERGENT B0 ;  /* 0x0000000000007941 */ /* 0x000fea0003800200 */
.L_x_4:
[----:B------:R-:W3:Y:S01]  /*0f00*/  I2F.U32.RP R0, UR15 ;  /* 0x0000000f00007d06 */ /* 0x000ee20008209000 */
[----:B------:R-:W4:Y:S01]  /*0f10*/  LDCU UR31, c[0x0][0x414] ;  /* 0x00008280ff1f77ac */ /* 0x000f220008000800 */
[----:B------:R-:W5:Y:S01]  /*0f20*/  LDC.64 R24, c[0x0][0x380] ;  /* 0x0000e000ff187b82 */ /* 0x000f620000000a00 */
[----:B------:R-:W-:Y:S01]  /*0f30*/  UIADD3 UR20, UPT, UPT, UR15, -0x1, URZ ;  /* 0xffffffff0f147890 */ /* 0x000fe2000fffe0ff */
[----:B------:R-:W-:Y:S01]  /*0f40*/  UMOV UR4, URZ ;  /* 0x000000ff00047c82 */ /* 0x000fe20008000000 */
[----:B------:R-:W-:-:S05]  /*0f50*/  UISETP.NE.U32.AND UP2, UPT, UR15, URZ, UPT ;  /* 0x000000ff0f00728c */ /* 0x000fca000bf45070 */
[----:B------:R-:W1:Y:S01]  /*0f60*/  LDC.64 R26, c[0x0][0x398] ;  /* 0x0000e600ff1a7b82 */ /* 0x000e620000000a00 */
[----:B---3--:R-:W2:Y:S02]  /*0f70*/  MUFU.RCP R0, R0 ;  /* 0x0000000000007308 */ /* 0x008ea40000001000 */
[----:B--2---:R-:W-:-:S06]  /*0f80*/  VIADD R2, R0, 0xffffffe ;  /* 0x0ffffffe00027836 */ /* 0x004fcc0000000000 */
[----:B------:R-:W2:Y:S02]  /*0f90*/  F2I.FTZ.U32.TRUNC.NTZ R2, R2 ;  /* 0x0000000200027305 */ /* 0x000ea4000021f000 */
[----:B--2---:R-:W-:-:S13]  /*0fa0*/  R2UR UR5, R2 ;  /* 0x00000000020572ca */ /* 0x004fda00000e0000 */
[----:B------:R-:W-:-:S04]  /*0fb0*/  UIADD3 UR11, UPT, UPT, URZ, -UR5, URZ ;  /* 0x80000005ff0b7290 */ /* 0x000fc8000fffe0ff */
[----:B------:R-:W-:-:S04]  /*0fc0*/  UIMAD UR11, UR11, UR15, URZ ;  /* 0x0000000f0b0b72a4 */ /* 0x000fc8000f8e02ff */
[----:B------:R-:W-:Y:S02]  /*0fd0*/  UIMAD.WIDE.U32 UR4, UR5, UR11, UR4 ;  /* 0x0000000b050472a5 */ /* 0x000fe4000f8e0004 */
[----:B----4-:R-:W-:-:S04]  /*0fe0*/  UIADD3 UR11, UPT, UPT, UR20, UR31, URZ ;  /* 0x0000001f140b7290 */ /* 0x010fc8000fffe0ff */
[----:B------:R-:W-:-:S07]  /*0ff0*/  UIMAD.WIDE.U32 UR4, UR5, UR11, URZ ;  /* 0x0000000b050472a5 */ /* 0x000fce000f8e00ff */
[----:B------:R-:W-:Y:S02]  /*1000*/  UMOV UR12, UR5 ;  /* 0x00000005000c7c82 */ /* 0x000fe40008000000 */
[----:B------:R-:W-:Y:S02]  /*1010*/  UIADD3 UR4, UPT, UPT, -UR12, URZ, URZ ;  /* 0x000000ff0c047290 */ /* 0x000fe4000fffe1ff */
[----:B------:R-:W0:Y:S02]  /*1020*/  LDCU UR5, c[0x0][0x3a0] ;  /* 0x00007400ff0577ac */ /* 0x000e240008000800 */
[----:B------:R-:W-:-:S04]  /*1030*/  UIMAD UR11, UR15, UR4, UR11 ;  /* 0x000000040f0b72a4 */ /* 0x000fc8000f8e020b */
[----:B------:R-:W-:-:S03]  /*1040*/  UISETP.GE.U32.AND UP0, UPT, UR11, UR15, UPT ;  /* 0x0000000f0b00728c */ /* 0x000fc6000bf06070 */
[----:B------:R-:W2:Y:S01]  /*1050*/  LDCU UR4, c[0x0][0x388] ;  /* 0x00007100ff0477ac */ /* 0x000ea20008000800 */
[----:B0-----:R-:W-:-:S07]  /*1060*/  IMAD R5, R35, UR5, RZ ;  /* 0x0000000523057c24 */ /* 0x001fce000f8e02ff */
[----:B------:R-:W-:Y:S02]  /*1070*/  @UP0 UIADD3 UR11, UPT, UPT, UR11, -UR15, URZ ;  /* 0x8000000f0b0b0290 */ /* 0x000fe4000fffe0ff */
[----:B------:R-:W-:Y:S01]  /*1080*/  @UP0 UIADD3 UR12, UPT, UPT, UR12, 0x1, URZ ;  /* 0x000000010c0c0890 */ /* 0x000fe2000fffe0ff */
[----:B-1----:R-:W-:Y:S01]  /*1090*/  IMAD.WIDE R26, R5, 0x4, R26 ;  /* 0x00000004051a7825 */ /* 0x002fe200078e021a */
[----:B------:R-:W-:-:S03]  /*10a0*/  UISETP.GE.U32.AND UP1, UPT, UR11, UR15, UPT ;  /* 0x0000000f0b00728c */ /* 0x000fc6000bf26070 */
[----:B--2---:R-:W-:-:S04]  /*10b0*/  IMAD R3, R35, UR4, RZ ;  /* 0x0000000423037c24 */ /* 0x004fc8000f8e02ff */
[----:B-----5:R-:W-:-:S04]  /*10c0*/  IMAD.WIDE R24, R3, 0x4, R24 ;  /* 0x0000000403187825 */ /* 0x020fc800078e0218 */
[----:B------:R-:W-:Y:S02]  /*10d0*/  @UP1 UIADD3 UR12, UPT, UPT, UR12, 0x1, URZ ;  /* 0x000000010c0c1890 */ /* 0x000fe4000fffe0ff */
[----:B------:R-:W-:-:S04]  /*10e0*/  @!UP2 ULOP3.LUT UR12, URZ, UR15, URZ, 0x33, !UPT ;  /* 0x0000000fff0ca292 */ /* 0x000fc8000f8e33ff */
[----:B------:R-:W-:-:S09]  /*10f0*/  UISETP.GE.AND UP0, UPT, UR12, 0x1, UPT ;  /* 0x000000010c00788c */ /* 0x000fd2000bf06270 */
[----:B------:R-:W-:Y:S05]  /*1100*/  BRA.U !UP0, `(.L_x_14) ;  /* 0x0000001d089c7547 */ /* 0x000fea000b800000 */
[----:B------:R-:W-:Y:S01]  /*1110*/  USHF.R.U32.HI UR4, URZ, 0x1, UR15 ;  /* 0x00000001ff047899 */ /* 0x000fe2000801160f */
[----:B------:R-:W0:Y:S01]  /*1120*/  S2UR UR11, SR_SWINHI ;  /* 0x00000000000b79c3 */ /* 0x000e220000002f00 */
[----:B------:R-:W1:Y:S01]  /*1130*/  LDCU UR5, c[0x0][0x428] ;  /* 0x00008500ff0577ac */ /* 0x000e620008000800 */
[----:B------:R-:W-:Y:S01]  /*1140*/  IMAD.MOV.U32 R22, RZ, RZ, -0x7a143595 ;  /* 0x85ebca6bff167424 */ /* 0x000fe200078e00ff */
[C---:B------:R-:W-:Y:S02]  /*1150*/  LEA R19, R36.reuse, UR27, 0x2 ;  /* 0x0000001b24137c11 */ /* 0x040fe4000f8e10ff */
[----:B------:R-:W-:Y:S01]  /*1160*/  IADD3 R5, PT, PT, RZ, -UR4, RZ ;  /* 0x80000004ff057c10 */ /* 0x000fe2000fffe0ff */
[----:B------:R-:W2:Y:S01]  /*1170*/  LDCU.64 UR34, c[0x0][0x418] ;  /* 0x00008300ff2277ac */ /* 0x000ea20008000a00 */
[----:B------:R-:W-:Y:S01]  /*1180*/  ISETP.NE.U32.AND P2, PT, RZ, UR4, PT ;  /* 0x00000004ff007c0c */ /* 0x000fe2000bf45070 */
[----:B------:R-:W3:Y:S01]  /*1190*/  I2F.U32.RP R0, UR4 ;  /* 0x0000000400007d06 */ /* 0x000ee20008209000 */
[----:B------:R-:W4:Y:S01]  /*11a0*/  LDC R6, c[0x0][0x424] ;  /* 0x00010900ff067b82 */ /* 0x000f220000000800 */
[----:B------:R-:W5:Y:S01]  /*11b0*/  LDCU UR32, c[0x0][0x3b8] ;  /* 0x00007700ff2077ac */ /* 0x000f620008000800 */
[----:B------:R-:W-:Y:S01]  /*11c0*/  IMAD R22, R35, R22, -0x61c88647 ;  /* 0x9e3779b923167424 */ /* 0x000fe200078e0216 */
[C---:B------:R-:W-:Y:S01]  /*11d0*/  LEA R18, R36.reuse, UR28, 0x2 ;  /* 0x0000001c24127c11 */ /* 0x040fe2000f8e10ff */
[----:B------:R-:W0:Y:S01]  /*11e0*/  LDCU UR33, c[0x0][0x410] ;  /* 0x00008200ff2177ac */ /* 0x000e220008000800 */
[----:B------:R-:W-:-:S02]  /*11f0*/  LEA R17, R36, UR25, 0x2 ;  /* 0x0000001924117c11 */ /* 0x000fc4000f8e10ff */
[C---:B------:R-:W-:Y:S01]  /*1200*/  LEA R16, R36.reuse, UR26, 0x2 ;  /* 0x0000001a24107c11 */ /* 0x040fe2000f8e10ff */
[----:B------:R-:W-:Y:S01]  /*1210*/  ULEA UR13, UR10, UR30, 0x1 ;  /* 0x0000001e0a0d7291 */ /* 0x000fe2000f8e08ff */
[C---:B------:R-:W-:Y:S02]  /*1220*/  LEA R15, R36.reuse, UR23, 0x2 ;  /* 0x00000017240f7c11 */ /* 0x040fe4000f8e10ff */
[----:B------:R-:W-:Y:S01]  /*1230*/  LEA R14, R36, UR24, 0x2 ;  /* 0x00000018240e7c11 */ /* 0x000fe2000f8e10ff */
[----:B---3--:R-:W3:Y:S01]  /*1240*/  MUFU.RCP R0, R0 ;  /* 0x0000000000007308 */ /* 0x008ee20000001000 */
[C---:B------:R-:W-:Y:S02]  /*1250*/  LEA R13, R37.reuse, UR23, 0x2 ;  /* 0x00000017250d7c11 */ /* 0x040fe4000f8e10ff */
[C---:B------:R-:W-:Y:S02]  /*1260*/  LEA R12, R37.reuse, UR14, 0x2 ;  /* 0x0000000e250c7c11 */ /* 0x040fe4000f8e10ff */
[----:B------:R-:W-:Y:S01]  /*1270*/  LEA R11, R37, UR24, 0x2 ;  /* 0x00000018250b7c11 */ /* 0x000fe2000f8e10ff */
[----:B-----5:R-:W-:Y:S01]  /*1280*/  IMAD R7, R35, UR32, RZ ;  /* 0x0000002023077c24 */ /* 0x020fe2000f8e02ff */
[----:B------:R-:W-:-:S02]  /*1290*/  LEA R10, R37, UR21, 0x2 ;  /* 0x00000015250a7c11 */ /* 0x000fc4000f8e10ff */
[C---:B------:R-:W-:Y:S01]  /*12a0*/  LEA R9, R37.reuse, UR25, 0x2 ;  /* 0x0000001925097c11 */ /* 0x040fe2000f8e10ff */
[----:B----4-:R-:W-:Y:S01]  /*12b0*/  FADD R6, -R6, 1 ;  /* 0x3f80000006067421 */ /* 0x010fe20000000100 */
[----:B------:R-:W-:Y:S01]  /*12c0*/  LEA R8, R37, UR22, 0x2 ;  /* 0x0000001625087c11 */ /* 0x000fe2000f8e10ff */
[----:B---3--:R-:W-:Y:S02]  /*12d0*/  VIADD R2, R0, 0xffffffe ;  /* 0x0ffffffe00027836 */ /* 0x008fe40000000000 */
[----:B------:R-:W-:Y:S02]  /*12e0*/  HFMA2 R0, -RZ, RZ, -3.34765625, -0.09698486328125 ;  /* 0xc2b2ae35ff007431 */ /* 0x000fe400000001ff */
[----:B------:R3:W4:Y:S02]  /*12f0*/  F2I.FTZ.U32.TRUNC.NTZ R3, R2 ;  /* 0x0000000200037305 */ /* 0x000724000021f000 */
[----:B---3--:R-:W-:Y:S02]  /*1300*/  IMAD.MOV.U32 R2, RZ, RZ, RZ ;  /* 0x000000ffff027224 */ /* 0x008fe400078e00ff */
[----:B----4-:R-:W-:-:S04]  /*1310*/  IMAD R5, R5, R3, RZ ;  /* 0x0000000305057224 */ /* 0x010fc800078e02ff */
[----:B------:R-:W-:Y:S01]  /*1320*/  IMAD.HI.U32 R3, R3, R5, R2 ;  /* 0x0000000503037227 */ /* 0x000fe200078e0002 */
[----:B------:R-:W-:-:S05]  /*1330*/  LOP3.LUT R2, R37, 0x3fe, RZ, 0xc0, !PT ;  /* 0x000003fe25027812 */ /* 0x000fca00078ec0ff */
[----:B------:R-:W-:-:S04]  /*1340*/  IMAD.HI.U32 R3, R3, R36, RZ ;  /* 0x0000002403037227 */ /* 0x000fc800078e00ff */
[----:B------:R-:W-:Y:S02]  /*1350*/  IMAD.MOV R3, RZ, RZ, -R3 ;  /* 0x000000ffff037224 */ /* 0x000fe400078e0a03 */
[----:B--2---:R-:W-:Y:S01]  /*1360*/  IMAD R2, R2, UR34, RZ ;  /* 0x0000002202027c24 */ /* 0x004fe2000f8e02ff */
[----:B------:R-:W-:Y:S01]  /*1370*/  USHF.L.U32 UR34, UR35, 0x1, URZ ;  /* 0x0000000123227899 */ /* 0x000fe200080006ff */
[----:B------:R-:W-:Y:S02]  /*1380*/  IMAD R21, R3, UR4, R36 ;  /* 0x0000000403157c24 */ /* 0x000fe4000f8e0224 */
[----:B------:R-:W-:Y:S01]  /*1390*/  IMAD R3, R33, R0, 0x165667b1 ;  /* 0x165667b121037424 */ /* 0x000fe200078e0200 */
[----:B------:R-:W-:Y:S02]  /*13a0*/  LOP3.LUT R5, R2, 0x1, R37, 0xf8, !PT ;  /* 0x0000000102057812 */ /* 0x000fe400078ef825 */
[----:B------:R-:W-:Y:S02]  /*13b0*/  ISETP.GE.U32.AND P0, PT, R21, UR4, PT ;  /* 0x0000000415007c0c */ /* 0x000fe4000bf06070 */
[----:B-1----:R-:W-:-:S02]  /*13c0*/  LOP3.LUT R22, R3, UR5, R22, 0x96, !PT ;  /* 0x0000000503167c12 */ /* 0x002fc4000f8e9616 */
[----:B------:R-:W-:-:S05]  /*13d0*/  LOP3.LUT R3, R37, 0x1, RZ, 0xc0, !PT ;  /* 0x0000000125037812 */ /* 0x000fca00078ec0ff */
[----:B------:R-:W-:-:S04]  /*13e0*/  IMAD R20, R2, UR35, R3 ;  /* 0x0000002302147c24 */ /* 0x000fc8000f8e0203 */
[----:B------:R-:W-:Y:S01]  /*13f0*/  @P0 VIADD R21, R21, -UR4 ;  /* 0x8000000415150c36 */ /* 0x000fe20008000000 */
[----:B------:R-:W-:-:S04]  /*1400*/  ISETP.GE.U32.AND P0, PT, R36, UR4, PT ;  /* 0x0000000424007c0c */ /* 0x000fc8000bf06070 */
[----:B------:R-:W-:Y:S02]  /*1410*/  ISETP.GE.U32.AND P1, PT, R21, UR4, PT ;  /* 0x0000000415007c0c */ /* 0x000fe4000bf26070 */
[----:B------:R-:W-:Y:S02]  /*1420*/  SEL R0, RZ, 0x2, !P0 ;  /* 0x00000002ff007807 */ /* 0x000fe40004000000 */
[----:B------:R-:W-:Y:S01]  /*1430*/  ISETP.GE.AND P0, PT, R33, UR31, PT ;  /* 0x0000001f21007c0c */ /* 0x000fe2000bf06270 */
[----:B------:R-:W-:-:S03]  /*1440*/  USHF.R.U32.HI UR31, URZ, 0x5, UR15 ;  /* 0x00000005ff1f7899 */ /* 0x000fc6000801160f */
[----:B0-----:R-:W-:-:S05]  /*1450*/  ISETP.LT.AND P0, PT, R35, UR33, !P0 ;  /* 0x0000002123007c0c */ /* 0x001fca000c701270 */
[----:B------:R-:W-:Y:S01]  /*1460*/  @P1 VIADD R21, R21, -UR4 ;  /* 0x8000000415151c36 */ /* 0x000fe20008000000 */
[----:B------:R-:W-:Y:S01]  /*1470*/  @!P2 LOP3.LUT R21, RZ, UR4, RZ, 0x33, !PT ;  /* 0x00000004ff15ac12 */ /* 0x000fe2000f8e33ff */
[----:B------:R-:W-:Y:S01]  /*1480*/  UMOV UR4, UR14 ;  /* 0x0000000e00047c82 */ /* 0x000fe20008000000 */
[----:B------:R-:W-:Y:S01]  /*1490*/  UMOV UR5, UR11 ;  /* 0x0000000b00057c82 */ /* 0x000fe20008000000 */
[----:B------:R-:W-:Y:S02]  /*14a0*/  UIADD3 UR10, UP0, UPT, UR9, UR4, URZ ;  /* 0x00000004090a7290 */ /* 0x000fe4000ff1e0ff */
[----:B------:R-:W-:Y:S01]  /*14b0*/  IMAD R21, R21, 0x4, R0 ;  /* 0x0000000415157824 */ /* 0x000fe200078e0200 */
[----:B------:R-:W-:Y:S01]  /*14c0*/  UMOV UR4, URZ ;  /* 0x000000ff00047c82 */ /* 0x000fe20008000000 */
[----:B------:R-:W-:-:S04]  /*14d0*/  ULEA.HI.X.SX32 UR11, UR9, UR5, 0x1, UP0 ;  /* 0x00000005090b7291 */ /* 0x000fc800080f0eff */
[----:B------:R-:W-:-:S12]  /*14e0*/  UIMAD.WIDE UR10, UR8, 0x2, UR10 ;  /* 0x00000002080a78a5 */ /* 0x000fd8000f8e020a */
.L_x_47:
[----:B0-----:R-:W0:Y:S01]  /*14f0*/  LDC R38, c[0x0][0x414] ;  /* 0x00010500ff267b82 */ /* 0x001e220000000800 */
[----:B------:R-:W-:Y:S01]  /*1500*/  IMAD.U32 R39, RZ, RZ, UR4 ;  /* 0x00000004ff277e24 */ /* 0x000fe2000f8e00ff */
[----:B------:R-:W-:Y:S03]  /*1510*/  BSSY.RECONVERGENT B0, `(.L_x_15) ;  /* 0x0000045000007945 */ /* 0x000fe60003800200 */
[----:B------:R-:W-:-:S04]  /*1520*/  IMAD R39, R39, UR15, R36 ;  /* 0x0000000f27277c24 */ /* 0x000fc8000f8e0224 */
[----:B------:R-:W-:-:S05]  /*1530*/  VIADD R30, R39, UR7 ;  /* 0x00000007271e7c36 */ /* 0x000fca0008000000 */
[----:B------:R-:W-:Y:S02]  /*1540*/  IABS R43, R30 ;  /* 0x0000001e002b7213 */ /* 0x000fe40000000000 */
[----:B------:R-:W-:Y:S02]  /*1550*/  ISETP.GE.AND P4, PT, R30, RZ, PT ;  /* 0x000000ff1e00720c */ /* 0x000fe40003f86270 */
[----:B0-----:R-:W-:-:S04]  /*1560*/  IABS R40, R38 ;  /* 0x0000002600287213 */ /* 0x001fc80000000000 */
[----:B------:R-:W0:Y:S08]  /*1570*/  I2F.RP R31, R40 ;  /* 0x00000028001f7306 */ /* 0x000e300000209400 */
[----:B0-----:R-:W0:Y:S02]  /*1580*/  MUFU.RCP R31, R31 ;  /* 0x0000001f001f7308 */ /* 0x001e240000001000 */
[----:B0-----:R-:W-:-:S06]  /*1590*/  VIADD R28, R31, 0xffffffe ;  /* 0x0ffffffe1f1c7836 */ /* 0x001fcc0000000000 */
[----:B------:R0:W1:Y:S02]  /*15a0*/  F2I.FTZ.U32.TRUNC.NTZ R29, R28 ;  /* 0x0000001c001d7305 */ /* 0x000064000021f000 */
[----:B0-----:R-:W-:Y:S01]  /*15b0*/  IMAD.MOV.U32 R28, RZ, RZ, RZ ;  /* 0x000000ffff1c7224 */ /* 0x001fe200078e00ff */
[----:B-1----:R-:W-:-:S05]  /*15c0*/  IADD3 R41, PT, PT, RZ, -R29, RZ ;  /* 0x8000001dff297210 */ /* 0x002fca0007ffe0ff */
[----:B------:R-:W-:-:S04]  /*15d0*/  IMAD R41, R41, R40, RZ ;  /* 0x0000002829297224 */ /* 0x000fc800078e02ff */
[----:B------:R-:W-:-:S06]  /*15e0*/  IMAD.HI.U32 R29, R29, R41, R28 ;  /* 0x000000291d1d7227 */ /* 0x000fcc00078e001c */
[----:B------:R-:W-:-:S04]  /*15f0*/  IMAD.HI.U32 R29, R29, R43, RZ ;  /* 0x0000002b1d1d7227 */ /* 0x000fc800078e00ff */
[----:B------:R-:W-:-:S04]  /*1600*/  IMAD.MOV R29, RZ, RZ, -R29 ;  /* 0x000000ffff1d7224 */ /* 0x000fc800078e0a1d */
[----:B------:R-:W-:-:S05]  /*1610*/  IMAD R43, R40, R29, R43 ;  /* 0x0000001d282b7224 */ /* 0x000fca00078e022b */
[----:B------:R-:W-:-:S13]  /*1620*/  ISETP.GT.U32.AND P2, PT, R40, R43, PT ;  /* 0x0000002b2800720c */ /* 0x000fda0003f44070 */
[----:B------:R-:W-:Y:S01]  /*1630*/  @!P2 IMAD.IADD R43, R43, 0x1, -R40 ;  /* 0x000000012b2ba824 */ /* 0x000fe200078e0a28 */
[----:B------:R-:W-:-:S04]  /*1640*/  ISETP.NE.AND P2, PT, R38, RZ, PT ;  /* 0x000000ff2600720c */ /* 0x000fc80003f45270 */
[----:B------:R-:W-:-:S13]  /*1650*/  ISETP.GT.U32.AND P3, PT, R40, R43, PT ;  /* 0x0000002b2800720c */ /* 0x000fda0003f64070 */
[----:B------:R-:W-:Y:S02]  /*1660*/  @!P3 IADD3 R43, PT, PT, R43, -R40, RZ ;  /* 0x800000282b2bb210 */ /* 0x000fe40007ffe0ff */
[----:B------:R-:W-:-:S03]  /*1670*/  ISETP.GE.U32.AND P3, PT, R32, UR31, PT ;  /* 0x0000001f20007c0c */ /* 0x000fc6000bf66070 */
[----:B------:R-:W-:Y:S01]  /*1680*/  @!P4 IMAD.MOV R43, RZ, RZ, -R43 ;  /* 0x000000ffff2bc224 */ /* 0x000fe200078e0a2b */
[----:B------:R-:W-:-:S09]  /*1690*/  @!P2 LOP3.LUT R43, RZ, R38, RZ, 0x33, !PT ;  /* 0x00000026ff2ba212 */ /* 0x000fd200078e33ff */
[----:B------:R-:W-:Y:S05]  /*16a0*/  @P3 BRA `(.L_x_16) ;  /* 0x0000000000203947 */ /* 0x000fea0003800000 */
[----:B------:R-:W0:Y:S01]  /*16b0*/  LDC R29, c[0x0][0x38c] ;  /* 0x0000e300ff1d7b82 */ /* 0x000e220000000800 */
[----:B------:R-:W-:-:S04]  /*16c0*/  IMAD.WIDE R30, R43, 0x4, R24 ;  /* 0x000000042b1e7825 */ /* 0x000fc800078e0218 */
[----:B0-----:R-:W-:Y:S02]  /*16d0*/  IMAD.WIDE R28, R29, 0x4, R30 ;  /* 0x000000041d1c7825 */ /* 0x001fe400078e021e */
[----:B------:R-:W2:Y:S04]  /*16e0*/  LDG.E R30, desc[UR16][R30.64] ;  /* 0x000000101e1e7981 */ /* 0x000ea8000c1e1900 */
[----:B------:R-:W3:Y:S04]  /*16f0*/  LDG.E R29, desc[UR16][R28.64] ;  /* 0x000000101c1d7981 */ /* 0x000ee8000c1e1900 */
[----:B--2---:R0:W-:Y:S04]  /*1700*/  STS [R15], R30 ;  /* 0x0000001e0f007388 */ /* 0x0041e80000000800 */
[----:B---3--:R0:W-:Y:S01]  /*1710*/  STS [R14], R29 ;  /* 0x0000001d0e007388 */ /* 0x0081e20000000800 */
[----:B------:R-:W-:Y:S05]  /*1720*/  BRA `(.L_x_17) ;  /* 0x00000000008c7947 */ /* 0x000fea0003800000 */
.L_x_16:
[----:B------:R-:W-:-:S06]  /*1730*/  USHF.L.U32 UR5, UR31, 0x1, URZ ;  /* 0x000000011f057899 */ /* 0x000fcc00080006ff */
[----:B------:R-:W-:-:S13]  /*1740*/  ISETP.GE.U32.AND P2, PT, R32, UR5, PT ;  /* 0x0000000520007c0c */ /* 0x000fda000bf46070 */
[----:B------:R-:W-:Y:S05]  /*1750*/  @P2 BRA `(.L_x_18) ;  /* 0x0000000000242947 */ /* 0x000fea0003800000 */
[----:B------:R-:W0:Y:S01]  /*1760*/  LDC R28, c[0x0][0x38c] ;  /* 0x0000e300ff1c7b82 */ /* 0x000e220000000800 */
[----:B------:R-:W-:-:S06]  /*1770*/  IMAD.WIDE R30, R43, 0x4, R26 ;  /* 0x000000042b1e7825 */ /* 0x000fcc00078e021a */
[----:B------:R-:W2:Y:S01]  /*1780*/  LDG.E R31, desc[UR16][R30.64] ;  /* 0x000000101e1f7981 */ /* 0x000ea2000c1e1900 */
[----:B0-----:R-:W-:-:S04]  /*1790*/  IMAD R29, R28, 0x2, R43 ;  /* 0x000000021c1d7824 */ /* 0x001fc800078e022b */
[----:B------:R-:W-:-:S06]  /*17a0*/  IMAD.WIDE R28, R29, 0x4, R24 ;  /* 0x000000041d1c7825 */ /* 0x000fcc00078e0218 */
[----:B------:R-:W3:Y:S04]  /*17b0*/  LDG.E R28, desc[UR16][R28.64] ;  /* 0x000000101c1c7981 */ /* 0x000ee8000c1e1900 */
[----:B---3--:R3:W-:Y:S04]  /*17c0*/  STS [R17], R28 ;  /* 0x0000001c11007388 */ /* 0x0087e80000000800 */
[----:B--2---:R3:W-:Y:S01]  /*17d0*/  STS [R16], R31 ;  /* 0x0000001f10007388 */ /* 0x0047e20000000800 */
[----:B------:R-:W-:Y:S05]  /*17e0*/  BRA `(.L_x_17) ;  /* 0x00000000005c7947 */ /* 0x000fea0003800000 */
.L_x_18:
[----:B------:R-:W-:-:S06]  /*17f0*/  UIMAD UR5, UR31, 0x3, URZ ;  /* 0x000000031f0578a4 */ /* 0x000fcc000f8e02ff */
[----:B------:R-:W-:-:S13]  /*1800*/  ISETP.GE.U32.AND P2, PT, R32, UR5, PT ;  /* 0x0000000520007c0c */ /* 0x000fda000bf46070 */
[----:B------:R-:W-:Y:S05]  /*1810*/  @P2 BRA `(.L_x_19) ;  /* 0x0000000000242947 */ /* 0x000fea0003800000 */
[----:B------:R-:W0:Y:S02]  /*1820*/  LDC R30, c[0x0][0x3a4] ;  /* 0x0000e900ff1e7b82 */ /* 0x000e240000000800 */
[----:B0-----:R-:W-:-:S04]  /*1830*/  IMAD.IADD R29, R43, 0x1, R30 ;  /* 0x000000012b1d7824 */ /* 0x001fc800078e021e */
[----:B------:R-:W-:-:S04]  /*1840*/  IMAD.WIDE R28, R29, 0x4, R26 ;  /* 0x000000041d1c7825 */ /* 0x000fc800078e021a */
[----:B------:R-:W-:Y:S02]  /*1850*/  IMAD.WIDE R30, R30, 0x4, R28 ;  /* 0x000000041e1e7825 */ /* 0x000fe400078e021c */
[----:B------:R-:W2:Y:S04]  /*1860*/  LDG.E R28, desc[UR16][R28.64] ;  /* 0x000000101c1c7981 */ /* 0x000ea8000c1e1900 */
[----:B------:R-:W3:Y:S04]  /*1870*/  LDG.E R31, desc[UR16][R30.64] ;  /* 0x000000101e1f7981 */ /* 0x000ee8000c1e1900 */
[----:B--2---:R2:W-:Y:S04]  /*1880*/  STS [R19], R28 ;  /* 0x0000001c13007388 */ /* 0x0045e80000000800 */
[----:B---3--:R2:W-:Y:S01]  /*1890*/  STS [R18], R31 ;  /* 0x0000001f12007388 */ /* 0x0085e20000000800 */
[----:B------:R-:W-:Y:S05]  /*18a0*/  BRA `(.L_x_17) ;  /* 0x00000000002c7947 */ /* 0x000fea0003800000 */
.L_x_19:
[----:B------:R-:W-:-:S06]  /*18b0*/  USHF.L.U32 UR5, UR31, 0x2, URZ ;  /* 0x000000021f057899 */ /* 0x000fcc00080006ff */
[----:B------:R-:W-:-:S13]  /*18c0*/  ISETP.GE.U32.AND P2, PT, R32, UR5, PT ;  /* 0x0000000520007c0c */ /* 0x000fda000bf46070 */
[----:B------:R-:W-:Y:S05]  /*18d0*/  @P2 BRA `(.L_x_17) ;  /* 0x0000000000202947 */ /* 0x000fea0003800000 */
[----:B------:R-:W0:Y:S01]  /*18e0*/  LDCU.64 UR22, c[0x0][0x3b0] ;  /* 0x00007600ff1677ac */ /* 0x000e220008000a00 */
[----:B------:R-:W-:Y:S02]  /*18f0*/  SHF.R.S32.HI R28, RZ, 0x1f, R43 ;  /* 0x0000001fff1c7819 */ /* 0x000fe4000001142b */
[----:B------:R-:W-:-:S04]  /*1900*/  IADD3 R29, P2, PT, R7, R43, RZ ;  /* 0x0000002b071d7210 */ /* 0x000fc80007f5e0ff */
[----:B------:R-:W-:Y:S02]  /*1910*/  LEA.HI.X.SX32 R30, R7, R28, 0x1, P2 ;  /* 0x0000001c071e7211 */ /* 0x000fe400010f0eff */
[----:B0-----:R-:W-:-:S04]  /*1920*/  LEA R28, P2, R29, UR22, 0x1 ;  /* 0x000000161d1c7c11 */ /* 0x001fc8000f8408ff */
[----:B------:R-:W-:-:S05]  /*1930*/  LEA.HI.X R29, R29, UR23, R30, 0x1, P2 ;  /* 0x000000171d1d7c11 */ /* 0x000fca00090f0c1e */
[----:B------:R-:W2:Y:S04]  /*1940*/  LDG.E.U16 R28, desc[UR16][R28.64] ;  /* 0x000000101c1c7981 */ /* 0x000ea8000c1e1500 */
[----:B--2---:R1:W-:Y:S02]  /*1950*/  STS.U16 [R21+UR13], R28 ;  /* 0x0000001c15007988 */ /* 0x0043e4000800040d */
.L_x_17:
[----:B------:R-:W-:Y:S05]  /*1960*/  BSYNC.RECONVERGENT B0 ;  /* 0x0000000000007941 */ /* 0x000fea0003800200 */
.L_x_15:
[----:B------:R-:W-:Y:S01]  /*1970*/  BAR.SYNC.DEFER_BLOCKING 0x0 ;  /* 0x0000000000007b1d */ /* 0x000fe20000010000 */
[----:B------:R-:W-:-:S09]  /*1980*/  UISETP.NE.AND UP0, UPT, UR4, URZ, UPT ;  /* 0x000000ff0400728c */ /* 0x000fd2000bf05270 */
[----:B------:R-:W-:Y:S05]  /*1990*/  BRA.U UP0, `(.L_x_20) ;  /* 0x0000000100887547 */ /* 0x000fea000b800000 */
[----:B------:R-:W-:Y:S01]  /*19a0*/  ISETP.NE.AND P1, PT, R23, RZ, PT ;  /* 0x000000ff1700720c */ /* 0x000fe20003f25270 */
[----:B------:R-:W-:-:S12]  /*19b0*/  BSSY.RECONVERGENT B0, `(.L_x_21) ;  /* 0x000001a000007945 */ /* 0x000fd80003800200 */
[----:B------:R-:W-:Y:S05]  /*19c0*/  @P1 BRA `(.L_x_22) ;  /* 0x0000000000601947 */ /* 0x000fea0003800000 */
[----:B------:R-:W4:Y:S01]  /*19d0*/  I2F.U32.RP R4, UR31 ;  /* 0x0000001f00047d06 */ /* 0x000f220008209000 */
[----:B------:R-:W-:-:S07]  /*19e0*/  ISETP.NE.U32.AND P2, PT, RZ, UR31, PT ;  /* 0x0000001fff007c0c */ /* 0x000fce000bf45070 */
[----:B----4-:R-:W4:Y:S02]  /*19f0*/  MUFU.RCP R4, R4 ;  /* 0x0000000400047308 */ /* 0x010f240000001000 */
[----:B----4-:R-:W-:-:S06]  /*1a00*/  VIADD R2, R4, 0xffffffe ;  /* 0x0ffffffe04027836 */ /* 0x010fcc0000000000 */
[----:B------:R4:W0:Y:S02]  /*1a10*/  F2I.FTZ.U32.TRUNC.NTZ R3, R2 ;  /* 0x0000000200037305 */ /* 0x000824000021f000 */
[----:B----4-:R-:W-:Y:S01]  /*1a20*/  IMAD.MOV.U32 R2, RZ, RZ, RZ ;  /* 0x000000ffff027224 */ /* 0x010fe200078e00ff */
[----:B0-----:R-:W-:-:S05]  /*1a30*/  IADD3 R29, PT, PT, RZ, -R3, RZ ;  /* 0x80000003ff1d7210 */ /* 0x001fca0007ffe0ff */
[----:B------:R-:W-:-:S04]  /*1a40*/  IMAD R29, R29, UR31, RZ ;  /* 0x0000001f1d1d7c24 */ /* 0x000fc8000f8e02ff */
[----:B------:R-:W-:-:S06]  /*1a50*/  IMAD.HI.U32 R3, R3, R29, R2 ;  /* 0x0000001d03037227 */ /* 0x000fcc00078e0002 */
[----:B------:R-:W-:-:S04]  /*1a60*/  IMAD.HI.U32 R3, R3, R32, RZ ;  /* 0x0000002003037227 */ /* 0x000fc800078e00ff */
[----:B------:R-:W-:-:S04]  /*1a70*/  IMAD.MOV R3, RZ, RZ, -R3 ;  /* 0x000000ffff037224 */ /* 0x000fc800078e0a03 */
[----:B------:R-:W-:-:S05]  /*1a80*/  IMAD R3, R3, UR31, R32 ;  /* 0x0000001f03037c24 */ /* 0x000fca000f8e0220 */
[----:B------:R-:W-:-:S13]  /*1a90*/  ISETP.GE.U32.AND P1, PT, R3, UR31, PT ;  /* 0x0000001f03007c0c */ /* 0x000fda000bf26070 */
[----:B------:R-:W-:-:S05]  /*1aa0*/  @P1 VIADD R3, R3, -UR31 ;  /* 0x8000001f03031c36 */ /* 0x000fca0008000000 */
[----:B------:R-:W-:-:S13]  /*1ab0*/  ISETP.GE.U32.AND P1, PT, R3, UR31, PT ;  /* 0x0000001f03007c0c */ /* 0x000fda000bf26070 */
[----:B------:R-:W-:Y:S01]  /*1ac0*/  @P1 VIADD R3, R3, -UR31 ;  /* 0x8000001f03031c36 */ /* 0x000fe20008000000 */
[----:B------:R-:W-:-:S04]  /*1ad0*/  @!P2 LOP3.LUT R3, RZ, UR31, RZ, 0x33, !PT ;  /* 0x0000001fff03ac12 */ /* 0x000fc8000f8e33ff */
[----:B------:R-:W-:-:S13]  /*1ae0*/  ISETP.NE.AND P1, PT, R3, RZ, PT ;  /* 0x000000ff0300720c */ /* 0x000fda0003f25270 */
[----:B------:R-:W0:Y:S04]  /*1af0*/  @!P1 LDS R3, [R13] ;  /* 0x000000000d039984 */ /* 0x000e280000000800 */
[----:B0-----:R-:W-:Y:S04]  /*1b00*/  @!P1 STS [R12], R3 ;  /* 0x000000030c009388 */ /* 0x001fe80000000800 */
[----:B------:R-:W0:Y:S04]  /*1b10*/  @!P1 LDS R29, [R11] ;  /* 0x000000000b1d9984 */ /* 0x000e280000000800 */
[----:B0-----:R-:W-:Y:S04]  /*1b20*/  @!P1 STS [R10], R29 ;  /* 0x0000001d0a009388 */ /* 0x001fe80000000800 */
[----:B--23--:R-:W0:Y:S04]  /*1b30*/  @!P1 LDS R31, [R9] ;  /* 0x00000000091f9984 */ /* 0x00ce280000000800 */
[----:B0-----:R4:W-:Y:S02]  /*1b40*/  @!P1 STS [R8], R31 ;  /* 0x0000001f08009388 */ /* 0x0019e40000000800 */
.L_x_22:
[----:B------:R-:W-:Y:S05]  /*1b50*/  BSYNC.RECONVERGENT B0 ;  /* 0x0000000000007941 */ /* 0x000fea0003800200 */
.L_x_21:
[----:B------:R-:W-:Y:S01]  /*1b60*/  BAR.SYNC.DEFER_BLOCKING 0x0 ;  /* 0x0000000000007b1d */ /* 0x000fe20000010000 */
[----:B------:R-:W-:-:S05]  /*1b70*/  ISETP.LT.AND P1, PT, R39, R38, P0 ;  /* 0x000000262700720c */ /* 0x000fca0000721270 */
[----:B------:R-:W5:Y:S04]  /*1b80*/  LDS R4, [R12] ;  /* 0x000000000c047984 */ /* 0x000f680000000800 */
[----:B------:R0:W0:Y:S04]  /*1b90*/  LDS R3, [R10] ;  /* 0x000000000a037984 */ /* 0x0000280000000800 */
[----:B------:R0:W0:Y:S01]  /*1ba0*/  LDS R2, [R8] ;  /* 0x0000000008027984 */ /* 0x0000220000000800 */
[----:B-----5:R-:W-:-:S13]  /*1bb0*/  FSETP.NEU.AND P1, PT, R4, 12345, P1 ;  /* 0x4640e4000400780b */ /* 0x020fda0000f2d000 */
.L_x_20:
[----:B0-----:R-:W0:Y:S04]  /*1bc0*/  LDS R29, [R15] ;  /* 0x000000000f1d7984 */ /* 0x001e280000000800 */
[----:B-123--:R-:W1:Y:S04]  /*1bd0*/  LDS R28, [R14] ;  /* 0x000000000e1c7984 */ /* 0x00ee680000000800 */
[----:B----4-:R-:W2:Y:S04]  /*1be0*/  LDS R31, [R17] ;  /* 0x00000000111f7984 */ /* 0x010ea80000000800 */
[----:B------:R-:W3:Y:S04]  /*1bf0*/  LDS R45, [R19] ;  /* 0x00000000132d7984 */ /* 0x000ee80000000800 */
[----:B------:R-:W4:Y:S04]  /*1c00*/  LDS R42, [R16] ;  /* 0x00000000102a7984 */ /* 0x000f280000000800 */
[----:B------:R-:W5:Y:S04]  /*1c10*/  LDS R46, [R18] ;  /* 0x00000000122e7984 */ /* 0x000f680000000800 */
[----:B------:R0:W3:Y:S02]  /*1c20*/  LDS.S16 R38, [R21+UR13] ;  /* 0x0000000d15267984 */ /* 0x0000e40008000600 */
[----:B0-----:R-:W-:Y:S01]  /*1c30*/  FSETP.NEU.AND P2, PT, R29, 12345, P1 ;  /* 0x4640e4001d00780b */ /* 0x001fe20000f4d000 */
[----:B------:R-:W-:-:S03]  /*1c40*/  FADD R29, R4, -R29 ;  /* 0x8000001d041d7221 */ /* 0x000fc60000000000 */
[----:B------:R-:W-:Y:S01]  /*1c50*/  FSEL R40, RZ, 1, !P2 ;  /* 0x3f800000ff287808 */ /* 0x000fe20005000000 */
[----:B-1----:R-:W-:Y:S01]  /*1c60*/  FADD R39, R3, -R28 ;  /* 0x8000001c03277221 */ /* 0x002fe20000000000 */
[----:B--2---:R-:W-:-:S03]  /*1c70*/  FADD R31, R2, -R31 ;  /* 0x8000001f021f7221 */ /* 0x004fc60000000000 */
[C---:B------:R-:W-:Y:S01]  /*1c80*/  FMUL R28, R40.reuse, R39 ;  /* 0x00000027281c7220 */ /* 0x040fe20000400000 */
[C---:B------:R-:W-:Y:S01]  /*1c90*/  FMUL R29, R40.reuse, R29 ;  /* 0x0000001d281d7220 */ /* 0x040fe20000400000 */
[----:B------:R-:W-:Y:S02]  /*1ca0*/  FMUL R40, R40, R31 ;  /* 0x0000001f28287220 */ /* 0x000fe40000400000 */
[----:B------:R-:W-:Y:S01]  /*1cb0*/  FMUL R30, R28, R28 ;  /* 0x0000001c1c1e7220 */ /* 0x000fe20000400000 */
[----:B------:R-:W0:Y:S03]  /*1cc0*/  LDC R31, c[0x0][0x420] ;  /* 0x00010800ff1f7b82 */ /* 0x000e260000000800 */
[----:B------:R-:W-:-:S04]  /*1cd0*/  FFMA R41, R29, R29, R30 ;  /* 0x0000001d1d297223 */ /* 0x000fc8000000001e */
[----:B------:R-:W-:-:S05]  /*1ce0*/  FFMA R41, R40, R40, R41 ;  /* 0x0000002828297223 */ /* 0x000fca0000000029 */
[----:B------:R-:W-:-:S04]  /*1cf0*/  FSETP.NEU.AND P2, PT, R41, RZ, P2 ;  /* 0x000000ff2900720b */ /* 0x000fc8000174d000 */
[----:B------:R-:W-:Y:S02]  /*1d00*/  SEL R30, RZ, 0x1, P2 ;  /* 0x00000001ff1e7807 */ /* 0x000fe40001000000 */
[----:B------:R-:W-:Y:S02]  /*1d10*/  FSEL R39, RZ, 1, !P2 ;  /* 0x3f800000ff277808 */ /* 0x000fe40005000000 */
[----:B------:R-:W-:Y:S02]  /*1d20*/  I2FP.F32.U32 R30, R30 ;  /* 0x0000001e001e7245 */ /* 0x000fe40000201000 */
[----:B0-----:R-:W-:-:S03]  /*1d30*/  ISETP.GT.AND P2, PT, R31, 0x1, PT ;  /* 0x000000011f00780c */ /* 0x001fc60003f44270 */
[----:B------:R-:W-:-:S05]  /*1d40*/  FADD R47, R41, R30 ;  /* 0x0000001e292f7221 */ /* 0x000fca0000000000 */
[----:B------:R-:W-:-:S13]  /*1d50*/  FSETP.GEU.AND P3, PT, |R47|, 1.175494350822287508e-38, PT ;  /* 0x008000002f00780b */ /* 0x000fda0003f6e200 */
[----:B------:R-:W-:-:S04]  /*1d60*/  @!P3 FMUL R47, R47, 16777216 ;  /* 0x4b8000002f2fb820 */ /* 0x000fc80000400000 */
[----:B------:R-:W0:Y:S02]  /*1d70*/  MUFU.RSQ R44, R47 ;  /* 0x0000002f002c7308 */ /* 0x000e240000001400 */
[----:B0-----:R-:W-:-:S04]  /*1d80*/  @!P3 FMUL R44, R44, 4096 ;  /* 0x458000002c2cb820 */ /* 0x001fc80000400000 */
[----:B------:R-:W-:-:S04]  /*1d90*/  FMUL R44, R39, R44 ;  /* 0x0000002c272c7220 */ /* 0x000fc80000400000 */
[-C--:B------:R-:W-:Y:S01]  /*1da0*/  FMUL R28, R28, R44.reuse ;  /* 0x0000002c1c1c7220 */ /* 0x080fe20000400000 */
[-C--:B------:R-:W-:Y:S01]  /*1db0*/  FMUL R29, R29, R44.reuse ;  /* 0x0000002c1d1d7220 */ /* 0x080fe20000400000 */
[----:B------:R-:W-:Y:S02]  /*1dc0*/  FMUL R41, R41, R44 ;  /* 0x0000002c29297220 */ /* 0x000fe40000400000 */
[----:B---3--:R-:W-:-:S04]  /*1dd0*/  FMUL R45, R45, R28 ;  /* 0x0000001c2d2d7220 */ /* 0x008fc80000400000 */
[----:B----4-:R-:W-:Y:S01]  /*1de0*/  FFMA R45, R42, R29, R45 ;  /* 0x0000001d2a2d7223 */ /* 0x010fe2000000002d */
[----:B------:R-:W-:-:S04]  /*1df0*/  FMUL R29, R40, R44 ;  /* 0x0000002c281d7220 */ /* 0x000fc80000400000 */
[----:B-----5:R-:W-:Y:S01]  /*1e00*/  FFMA R40, R46, R29, R45 ;  /* 0x0000001d2e287223 */ /* 0x020fe2000000002d */
[----:B------:R-:W-:Y:S06]  /*1e10*/  @P2 BRA `(.L_x_23) ;  /* 0x00000000001c2947 */ /* 0x000fec0003800000 */
[----:B------:R-:W-:Y:S01]  /*1e20*/  ISETP.NE.AND P2, PT, R31, RZ, PT ;  /* 0x000000ff1f00720c */ /* 0x000fe20003f45270 */
[----:B------:R-:W-:-:S12]  /*1e30*/  HFMA2 R42, -RZ, RZ, 1.875, 0 ;  /* 0x3f800000ff2a7431 */ /* 0x000fd800000001ff */
[----:B------:R-:W-:Y:S05]  /*1e40*/  @!P2 BRA `(.L_x_24) ;  /* 0x0000000000f8a947 */ /* 0x000fea0003800000 */
[----:B------:R-:W-:Y:S01]  /*1e50*/  ISETP.NE.AND P2, PT, R31, 0x1, PT ;  /* 0x000000011f00780c */ /* 0x000fe20003f45270 */
[----:B------:R-:W-:-:S12]  /*1e60*/  IMAD.MOV.U32 R42, RZ, RZ, R44 ;  /* 0x000000ffff2a7224 */ /* 0x000fd800078e002c */
[----:B------:R-:W-:Y:S05]  /*1e70*/  @!P2 BRA `(.L_x_24) ;  /* 0x0000000000eca947 */ /* 0x000fea0003800000 */
[----:B------:R-:W-:Y:S05]  /*1e80*/  BRA `(.L_x_25) ;  /* 0x0000000000347947 */ /* 0x000fea0003800000 */
.L_x_23:
[----:B------:R-:W-:-:S05]  /*1e90*/  IMAD.MOV.U32 R28, RZ, RZ, -0x2 ;  /* 0xfffffffeff1c7424 */ /* 0x000fca00078e00ff */
[----:B------:R-:W-:-:S05]  /*1ea0*/  VIADDMNMX.U32 R31, R31, R28, 0x2, PT ;  /* 0x000000021f1f7446 */ /* 0x000fca000380001c */
[----:B------:R-:W-:-:S04]  /*1eb0*/  IMAD.SHL.U32 R31, R31, 0x4, RZ ;  /* 0x000000041f1f7824 */ /* 0x000fc800078e00ff */
[----:B------:R-:W0:Y:S02]  /*1ec0*/  LDC R28, c[0x2][R31] ;  /* 0x008000001f1c7b82 */ /* 0x000e240000000800 */
[----:B0-----:R-:W-:-:S04]  /*1ed0*/  SHF.R.S32.HI R29, RZ, 0x1f, R28 ;  /* 0x0000001fff1d7819 */ /* 0x001fc8000001141c */
.L_x_67:
[----:B------:R-:W-:Y:S05]  /*1ee0*/  BRX R28 -0x1ef0                                                                                    (*"BRANCH_TARGETS .L_x_68,.L_x_69,.L_x_25"*) ;  /* 0xffffffe01c447949 */ /* 0x000fea000383ffff */
.L_x_69:
[----:B------:R-:W-:-:S05]  /*1ef0*/  FADD R30, R30, R41 ;  /* 0x000000291e1e7221 */ /* 0x000fca0000000000 */
[----:B------:R-:W-:-:S13]  /*1f00*/  FSETP.GEU.AND P2, PT, |R30|, 1.175494350822287508e-38, PT ;  /* 0x008000001e00780b */ /* 0x000fda0003f4e200 */
[----:B------:R-:W-:-:S04]  /*1f10*/  @!P2 FMUL R30, R30, 16777216 ;  /* 0x4b8000001e1ea820 */ /* 0x000fc80000400000 */
[----:B------:R-:W0:Y:S02]  /*1f20*/  MUFU.RSQ R42, R30 ;  /* 0x0000001e002a7308 */ /* 0x000e240000001400 */
[----:B0-----:R-:W-:-:S04]  /*1f30*/  @!P2 FMUL R42, R42, 4096 ;  /* 0x458000002a2aa820 */ /* 0x001fc80000400000 */
[----:B------:R-:W-:Y:S01]  /*1f40*/  FMUL R42, R39, R42 ;  /* 0x0000002a272a7220 */ /* 0x000fe20000400000 */
[----:B------:R-:W-:Y:S06]  /*1f50*/  BRA `(.L_x_24) ;  /* 0x0000000000b47947 */ /* 0x000fec0003800000 */
.L_x_25:
[----:B------:R-:W-:Y:S01]  /*1f60*/  IMAD.MOV.U32 R42, RZ, RZ, R0 ;  /* 0x000000ffff2a7224 */ /* 0x000fe200078e0000 */
[----:B------:R-:W-:Y:S06]  /*1f70*/  BRA `(.L_x_24) ;  /* 0x0000000000ac7947 */ /* 0x000fec0003800000 */
.L_x_68:
[C---:B------:R-:W-:Y:S01]  /*1f80*/  FMUL R0, R41.reuse, 8388608 ;  /* 0x4b00000029007820 */ /* 0x040fe20000400000 */
[----:B------:R-:W-:Y:S01]  /*1f90*/  FSETP.GEU.AND P2, PT, R41, 1.175494350822287508e-38, PT ;  /* 0x008000002900780b */ /* 0x000fe20003f4e000 */
[----:B------:R-:W-:Y:S01]  /*1fa0*/  IMAD.MOV.U32 R29, RZ, RZ, 0x3dc6b27f ;  /* 0x3dc6b27fff1d7424 */ /* 0x000fe200078e00ff */
[----:B------:R-:W-:Y:S02]  /*1fb0*/  BSSY.RECONVERGENT B0, `(.L_x_26) ;  /* 0x0000026000007945 */ /* 0x000fe40003800200 */
[----:B------:R-:W-:-:S04]  /*1fc0*/  FSEL R0, R0, R41, !P2 ;  /* 0x0000002900007208 */ /* 0x000fc80005000000 */
[C---:B------:R-:W-:Y:S02]  /*1fd0*/  IADD3 R28, PT, PT, R0.reuse, -0x3f3504f3, RZ ;  /* 0xc0cafb0d001c7810 */ /* 0x040fe40007ffe0ff */
[----:B------:R-:W-:Y:S02]  /*1fe0*/  FSETP.NEU.AND P5, PT, R0, RZ, PT ;  /* 0x000000ff0000720b */ /* 0x000fe40003fad000 */
[----:B------:R-:W-:-:S04]  /*1ff0*/  LOP3.LUT R31, R28, 0xff800000, RZ, 0xc0, !PT ;  /* 0xff8000001c1f7812 */ /* 0x000fc800078ec0ff */
[----:B------:R-:W-:Y:S01]  /*2000*/  I2FP.F32.S32 R30, R31 ;  /* 0x0000001f001e7245 */ /* 0x000fe20000201400 */
[----:B------:R-:W-:Y:S02]  /*2010*/  IMAD.IADD R28, R0, 0x1, -R31 ;  /* 0x00000001001c7824 */ /* 0x000fe400078e0a1f */
[----:B------:R-:W-:Y:S02]  /*2020*/  IMAD.MOV.U32 R31, RZ, RZ, 0x7f800000 ;  /* 0x7f800000ff1f7424 */ /* 0x000fe400078e00ff */
[----:B------:R-:W-:-:S04]  /*2030*/  FADD R28, R28, -1 ;  /* 0xbf8000001c1c7421 */ /* 0x000fc80000000000 */
[----:B------:R-:W-:-:S04]  /*2040*/  FFMA R29, R28, R29, -0.16845393180847167969 ;  /* 0xbe2c7f301c1d7423 */ /* 0x000fc8000000001d */
[----:B------:R-:W-:-:S04]  /*2050*/  FFMA R29, R28, R29, 0.1716887056827545166 ;  /* 0x3e2fcf2a1c1d7423 */ /* 0x000fc8000000001d */
[----:B------:R-:W-:-:S04]  /*2060*/  FFMA R29, R28, R29, -0.17900948226451873779 ;  /* 0xbe374e431c1d7423 */ /* 0x000fc8000000001d */
[----:B------:R-:W-:-:S04]  /*2070*/  FFMA R29, R28, R29, 0.20512372255325317383 ;  /* 0x3e520bf41c1d7423 */ /* 0x000fc8000000001d */
[----:B------:R-:W-:-:S04]  /*2080*/  FFMA R29, R28, R29, -0.24046532809734344482 ;  /* 0xbe763c8b1c1d7423 */ /* 0x000fc8000000001d */
[----:B------:R-:W-:-:S04]  /*2090*/  FFMA R29, R28, R29, 0.28857114911079406738 ;  /* 0x3e93bf991c1d7423 */ /* 0x000fc8000000001d */
[----:B------:R-:W-:-:S04]  /*20a0*/  FFMA R29, R28, R29, -0.36067417263984680176 ;  /* 0xbeb8aa491c1d7423 */ /* 0x000fc8000000001d */
[----:B------:R-:W-:-:S04]  /*20b0*/  FFMA R29, R28, R29, 0.48089820146560668945 ;  /* 0x3ef6384a1c1d7423 */ /* 0x000fc8000000001d */
[----:B------:R-:W-:-:S04]  /*20c0*/  FFMA R29, R28, R29, -0.72134751081466674805 ;  /* 0xbf38aa3b1c1d7423 */ /* 0x000fc8000000001d */
[----:B------:R-:W-:Y:S01]  /*20d0*/  FMUL R45, R28, R29 ;  /* 0x0000001d1c2d7220 */ /* 0x000fe20000400000 */
[----:B------:R-:W-:Y:S02]  /*20e0*/  FSEL R29, RZ, -23, P2 ;  /* 0xc1b80000ff1d7808 */ /* 0x000fe40001000000 */
[----:B------:R-:W-:Y:S01]  /*20f0*/  ISETP.GT.U32.AND P2, PT, R0, 0x7f7fffff, PT ;  /* 0x7f7fffff0000780c */ /* 0x000fe20003f44070 */
[----:B------:R-:W-:Y:S02]  /*2100*/  FMUL R45, R28, R45 ;  /* 0x0000002d1c2d7220 */ /* 0x000fe40000400000 */
[----:B------:R-:W-:Y:S02]  /*2110*/  FFMA R29, R30, 1.1920928955078125e-07, R29 ;  /* 0x340000001e1d7823 */ /* 0x000fe4000000001d */
[----:B------:R-:W-:-:S04]  /*2120*/  FFMA R28, R28, 1.4426950216293334961, R45 ;  /* 0x3fb8aa3b1c1c7823 */ /* 0x000fc8000000002d */
[----:B------:R-:W-:-:S04]  /*2130*/  FADD R45, R29, R28 ;  /* 0x0000001c1d2d7221 */ /* 0x000fc80000000000 */
[----:B------:R-:W-:-:S04]  /*2140*/  @P2 FFMA R45, R0, R31, +INF ;  /* 0x7f800000002d2423 */ /* 0x000fc8000000001f */
[----:B------:R-:W-:-:S05]  /*2150*/  VIADD R28, R45, 0x1800000 ;  /* 0x018000002d1c7836 */ /* 0x000fca0000000000 */
[----:B------:R-:W-:-:S04]  /*2160*/  LOP3.LUT R28, R28, 0x7f800000, RZ, 0xc0, !PT ;  /* 0x7f8000001c1c7812 */ /* 0x000fc800078ec0ff */
[----:B------:R-:W-:-:S13]  /*2170*/  ISETP.GT.U32.AND P2, PT, R28, 0x1ffffff, PT ;  /* 0x01ffffff1c00780c */ /* 0x000fda0003f44070 */
[----:B------:R-:W-:Y:S05]  /*2180*/  @P2 BRA `(.L_x_27) ;  /* 0x0000000000102947 */ /* 0x000fea0003800000 */
[----:B------:R-:W-:Y:S02]  /*2190*/  MOV R0, R45 ;  /* 0x0000002d00007202 */ /* 0x000fe40000000f00 */
[----:B------:R-:W-:-:S07]  /*21a0*/  MOV R30, 0x21c0 ;  /* 0x000021c0001e7802 */ /* 0x000fce0000000f00 */
[----:B------:R-:W-:Y:S05]  /*21b0*/  CALL.REL.NOINC `($__internal_0_$__cuda_sm20_rcp_rn_f32_slowpath) ;  /* 0x0000001400407944 */ /* 0x000fea0003c00000 */
[----:B------:R-:W-:Y:S05]  /*21c0*/  BRA `(.L_x_28) ;  /* 0x0000000000107947 */ /* 0x000fea0003800000 */
.L_x_27:
[----:B------:R-:W0:Y:S02]  /*21d0*/  MUFU.RCP R42, R45 ;  /* 0x0000002d002a7308 */ /* 0x000e240000001000 */
[----:B0-----:R-:W-:-:S04]  /*21e0*/  FFMA R0, R45, R42, -1 ;  /* 0xbf8000002d007423 */ /* 0x001fc8000000002a */
[----:B------:R-:W-:-:S04]  /*21f0*/  FADD.FTZ R29, -R0, -RZ ;  /* 0x800000ff001d7221 */ /* 0x000fc80000010100 */
[----:B------:R-:W-:-:S07]  /*2200*/  FFMA R42, R42, R29, R42 ;  /* 0x0000001d2a2a7223 */ /* 0x000fce000000002a */
.L_x_28:
[----:B------:R-:W-:Y:S05]  /*2210*/  BSYNC.RECONVERGENT B0 ;  /* 0x0000000000007941 */ /* 0x000fea0003800200 */
.L_x_26:
[----:B------:R-:W-:-:S07]  /*2220*/  FSEL R42, R42, -RZ, P5 ;  /* 0x800000ff2a2a7208 */ /* 0x000fce0002800000 */
.L_x_24:
[----:B------:R-:W0:Y:S01]  /*2230*/  LDCU UR5, c[0x0][0x418] ;  /* 0x00008300ff0577ac */ /* 0x000e220008000800 */
[----:B------:R-:W-:Y:S01]  /*2240*/  IMAD.MOV.U32 R0, RZ, RZ, R42 ;  /* 0x000000ffff007224 */ /* 0x000fe200078e002a */
[----:B0-----:R-:W-:-:S09]  /*2250*/  UISETP.GE.AND UP0, UPT, UR5, 0x2, UPT ;  /* 0x000000020500788c */ /* 0x001fd2000bf06270 */
[----:B------:R-:W-:Y:S05]  /*2260*/  BRA.U !UP0, `(.L_x_29) ;  /* 0x0000000d08387547 */ /* 0x000fea000b800000 */
[----:B------:R-:W-:Y:S01]  /*2270*/  IMAD.MOV.U32 R28, RZ, RZ, 0x27d4eb2f ;  /* 0x27d4eb2fff1c7424 */ /* 0x000fe200078e00ff */
[----:B------:R-:W-:-:S03]  /*2280*/  UMOV UR5, URZ ;  /* 0x000000ff00057c82 */ /* 0x000fc60008000000 */
[----:B------:R-:W-:-:S05]  /*2290*/  IMAD R43, R43, R28, -0x29170148 ;  /* 0xd6e8feb82b2b7424 */ /* 0x000fca00078e021c */
[----:B------:R-:W-:-:S07]  /*22a0*/  LOP3.LUT R43, R22, R43, RZ, 0x3c, !PT ;  /* 0x0000002b162b7212 */ /* 0x000fce00078e3cff */
.L_x_46:
[----:B0-----:R-:W0:Y:S01]  /*22b0*/  LDCU UR14, c[0x0][0x41c] ;  /* 0x00008380ff0e77ac */ /* 0x001e220008000800 */
[----:B------:R-:W-:Y:S01]  /*22c0*/  IMAD.U32 R28, RZ, RZ, UR5 ;  /* 0x00000005ff1c7e24 */ /* 0x000fe2000f8e00ff */
[----:B------:R-:W1:Y:S01]  /*22d0*/  LDCU UR21, c[0x0][0x424] ;  /* 0x00008480ff1577ac */ /* 0x000e620008000800 */
[----:B0-----:R-:W-:-:S13]  /*22e0*/  ISETP.GE.AND P2, PT, R23, UR14, PT ;  /* 0x0000000e17007c0c */ /* 0x001fda000bf46270 */
[----:B------:R-:W-:Y:S01]  /*22f0*/  VOTEU.ALL UP0, P2 ;  /* 0x0000000000ff7886 */ /* 0x000fe20001000000 */
[----:B------:R-:W-:-:S04]  /*2300*/  @!P2 SHF.R.U32.HI R28, RZ, 0x1, R28 ;  /* 0x00000001ff1ca819 */ /* 0x000fc8000001161c */
[----:B------:R-:W-:-:S06]  /*2310*/  @!UP0 ULOP3.LUT UR14, UR5, 0x1, URZ, 0xc0, !UPT ;  /* 0x00000001050e8892 */ /* 0x000fcc000f8ec0ff */
[----:B------:R-:W-:Y:S01]  /*2320*/  @!P2 LEA R29, R23, UR14, 0x1 ;  /* 0x0000000e171dac11 */ /* 0x000fe2000f8e08ff */
[----:B------:R-:W-:-:S04]  /*2330*/  ULEA UR14, UR5, UR29, 0x2 ;  /* 0x0000001d050e7291 */ /* 0x000fc8000f8e10ff */
[----:B------:R-:W-:-:S05]  /*2340*/  @!P2 IMAD R28, R28, UR34, R29 ;  /* 0x000000221c1cac24 */ /* 0x000fca000f8e021d */
[----:B------:R-:W-:-:S06]  /*2350*/  @!P2 LEA R28, R28, UR30, 0x1 ;  /* 0x0000001e1c1cac11 */ /* 0x000fcc000f8e08ff */
[----:B------:R-:W0:Y:S01]  /*2360*/  @!P2 LDS.U16 R28, [R28] ;  /* 0x000000001c1ca984 */ /* 0x000e220000000400 */
[----:B------:R-:W-:-:S03]  /*2370*/  NOP ;  /* 0x0000000000007918 */ /* 0x000fc60000000000 */
[----:B------:R-:W-:Y:S01]  /*2380*/  LDS R30, [UR14] ;  /* 0x0000000eff1e7984 */ /* 0x000fe20008000800 */
[----:B0-----:R-:W-:Y:S02]  /*2390*/  @!P2 PRMT R34, R28, 0x7610, R34 ;  /* 0x000076101c22a816 */ /* 0x001fe40000000022 */
[----:B-1----:R-:W-:Y:S02]  /*23a0*/  FSETP.NEU.AND P2, PT, RZ, UR21, PT ;  /* 0x00000015ff007c0b */ /* 0x002fe4000bf4d000 */
[----:B------:R-:W-:-:S05]  /*23b0*/  PRMT R34, R34, 0x5410, R34 ;  /* 0x0000541022227816 */ /* 0x000fca0000000022 */
[----:B------:R-:W0:Y:S02]  /*23c0*/  SHFL.IDX PT, R29, R34, R38, 0x1f ;  /* 0x00001f26221d7589 */ /* 0x000e2400000e0000 */
[----:B0-----:R-:W-:-:S05]  /*23d0*/  HADD2.F32 R29, -RZ, R29.H0_H0 ;  /* 0x2000001dff1d7230 */ /* 0x001fca0000004100 */
[----:B------:R-:W-:-:S04]  /*23e0*/  FFMA R29, -R40, R29, R41 ;  /* 0x0000001d281d7223 */ /* 0x000fc80000000129 */
[----:B------:R-:W-:-:S04]  /*23f0*/  FMUL R29, R30, R29 ;  /* 0x0000001d1e1d7220 */ /* 0x000fc80000400000 */
[----:B------:R-:W-:-:S04]  /*2400*/  FMUL.RZ R29, R29, 0.15915493667125701904 ;  /* 0x3e22f9831d1d7820 */ /* 0x000fc8000040c000 */
[----:B------:R-:W0:Y:S08]  /*2410*/  MUFU.COS R44, R29 ;  /* 0x0000001d002c7308 */ /* 0x000e300000000000 */
[----:B------:R-:W1:Y:S01]  /*2420*/  MUFU.SIN R28, R29 ;  /* 0x0000001d001c7308 */ /* 0x000e620000000400 */
[----:B0-----:R-:W-:-:S04]  /*2430*/  FMUL R31, R39, R44 ;  /* 0x0000002c271f7220 */ /* 0x001fc80000400000 */
[----:B------:R-:W-:Y:S01]  /*2440*/  FMUL R31, R31, R42 ;  /* 0x0000002a1f1f7220 */ /* 0x000fe20000400000 */
[----:B-1----:R-:W-:-:S04]  /*2450*/  FMUL R45, R39, R28 ;  /* 0x0000001c272d7220 */ /* 0x002fc80000400000 */
[----:B------:R-:W-:Y:S01]  /*2460*/  FMUL R45, R45, R42 ;  /* 0x0000002a2d2d7220 */ /* 0x000fe20000400000 */
[----:B------:R-:W-:Y:S06]  /*2470*/  @!P2 BRA `(.L_x_30) ;  /* 0x0000000000b4a947 */ /* 0x000fec0003800000 */
[----:B------:R-:W-:Y:S01]  /*2480*/  UMOV UR14, 0x85ebca6b ;  /* 0x85ebca6b000e7882 */ /* 0x000fe20000000000 */
[----:B------:R-:W0:Y:S01]  /*2490*/  MUFU.RCP R47, R6 ;  /* 0x00000006002f7308 */ /* 0x000e220000001000 */
[----:B------:R-:W-:Y:S01]  /*24a0*/  UIMAD UR14, UR5, UR14, 0x1b873593 ;  /* 0x1b873593050e74a4 */ /* 0x000fe2000f8e020e */
[----:B------:R-:W-:Y:S05]  /*24b0*/  BSSY.RECONVERGENT B0, `(.L_x_31) ;  /* 0x000001a000007945 */ /* 0x000fea0003800200 */
[----:B------:R-:W-:-:S04]  /*24c0*/  LOP3.LUT R28, R43, UR14, RZ, 0x3c, !PT ;  /* 0x0000000e2b1c7c12 */ /* 0x000fc8000f8e3cff */
[----:B------:R-:W-:-:S04]  /*24d0*/  SHF.R.U32.HI R29, RZ, 0x10, R28 ;  /* 0x00000010ff1d7819 */ /* 0x000fc8000001161c */
[----:B------:R-:W-:Y:S01]  /*24e0*/  LOP3.LUT R29, R29, R28, RZ, 0x3c, !PT ;  /* 0x0000001c1d1d7212 */ /* 0x000fe200078e3cff */
[----:B0-----:R-:W-:-:S04]  /*24f0*/  FFMA R46, -R6, R47, 1 ;  /* 0x3f800000062e7423 */ /* 0x001fc8000000012f */
[----:B------:R-:W-:Y:S02]  /*2500*/  IMAD R29, R29, -0x7a143595, RZ ;  /* 0x85ebca6b1d1d7824 */ /* 0x000fe400078e02ff */
[----:B------:R-:W-:-:S03]  /*2510*/  FFMA R47, R47, R46, R47 ;  /* 0x0000002e2f2f7223 */ /* 0x000fc6000000002f */
[----:B------:R-:W-:-:S04]  /*2520*/  SHF.R.U32.HI R28, RZ, 0xd, R29 ;  /* 0x0000000dff1c7819 */ /* 0x000fc8000001161d */
[----:B------:R-:W-:-:S04]  /*2530*/  LOP3.LUT R28, R28, R29, RZ, 0x3c, !PT ;  /* 0x0000001d1c1c7212 */ /* 0x000fc800078e3cff */
[----:B------:R-:W-:-:S04]  /*2540*/  SHF.R.U32.HI R29, RZ, 0x10, R28 ;  /* 0x00000010ff1d7819 */ /* 0x000fc8000001161c */
[----:B------:R-:W-:-:S05]  /*2550*/  LOP3.LUT R29, R29, R28, RZ, 0x3c, !PT ;  /* 0x0000001c1d1d7212 */ /* 0x000fca00078e3cff */
[----:B------:R-:W-:-:S05]  /*2560*/  IMAD R29, R29, -0x3d4d51cb, RZ ;  /* 0xc2b2ae351d1d7824 */ /* 0x000fca00078e02ff */
[----:B------:R-:W-:-:S04]  /*2570*/  SHF.R.U32.HI R28, RZ, 0x10, R29 ;  /* 0x00000010ff1c7819 */ /* 0x000fc8000001161d */
[----:B------:R-:W-:-:S04]  /*2580*/  LOP3.LUT R28, R28, R29, RZ, 0x3c, !PT ;  /* 0x0000001d1c1c7212 */ /* 0x000fc800078e3cff */
[----:B------:R-:W-:-:S05]  /*2590*/  I2FP.F32.U32 R28, R28 ;  /* 0x0000001c001c7245 */ /* 0x000fca0000201000 */
[----:B------:R-:W-:-:S05]  /*25a0*/  FMUL R28, R28, 2.3283064365386962891e-10 ;  /* 0x2f8000001c1c7820 */ /* 0x000fca0000400000 */
[----:B------:R-:W-:-:S05]  /*25b0*/  FSET.BF.GE.AND R44, R28, UR21, PT ;  /* 0x000000151c2c7c0a */ /* 0x000fca000b806000 */
[----:B------:R-:W-:-:S04]  /*25c0*/  FMUL R28, R31, R44 ;  /* 0x0000002c1f1c7220 */ /* 0x000fc80000400000 */
[----:B------:R-:W0:Y:S01]  /*25d0*/  FCHK P2, R28, R6 ;  /* 0x000000061c007302 */ /* 0x000e220000040000 */
[----:B------:R-:W-:-:S04]  /*25e0*/  FFMA R46, R28, R47, RZ ;  /* 0x0000002f1c2e7223 */ /* 0x000fc800000000ff */
[----:B------:R-:W-:-:S04]  /*25f0*/  FFMA R29, -R6, R46, R28 ;  /* 0x0000002e061d7223 */ /* 0x000fc8000000011c */
[----:B------:R-:W-:Y:S01]  /*2600*/  FFMA R31, R47, R29, R46 ;  /* 0x0000001d2f1f7223 */ /* 0x000fe2000000002e */
[----:B0-----:R-:W-:Y:S06]  /*2610*/  @!P2 BRA `(.L_x_32) ;  /* 0x00000000000ca947 */ /* 0x001fec0003800000 */
[----:B------:R-:W-:-:S07]  /*2620*/  MOV R46, 0x2640 ;  /* 0x00002640002e7802 */ /* 0x000fce0000000f00 */
[----:B------:R-:W-:Y:S05]  /*2630*/  CALL.REL.NOINC `($__internal_1_$__cuda_sm3x_div_rn_noftz_f32_slowpath) ;  /* 0x0000001000f87944 */ /* 0x000fea0003c00000 */
[----:B------:R-:W-:-:S07]  /*2640*/  IMAD.MOV.U32 R31, RZ, RZ, R47 ;  /* 0x000000ffff1f7224 */ /* 0x000fce00078e002f */
.L_x_32:
[----:B------:R-:W-:Y:S05]  /*2650*/  BSYNC.RECONVERGENT B0 ;  /* 0x0000000000007941 */ /* 0x000fea0003800200 */
.L_x_31:
[----:B------:R-:W0:Y:S01]  /*2660*/  MUFU.RCP R29, R6 ;  /* 0x00000006001d7308 */ /* 0x000e220000001000 */
[----:B------:R-:W-:Y:S01]  /*2670*/  FMUL R47, R45, R44 ;  /* 0x0000002c2d2f7220 */ /* 0x000fe20000400000 */
[----:B------:R-:W-:Y:S06]  /*2680*/  BSSY.RECONVERGENT B0, `(.L_x_30) ;  /* 0x000000c000007945 */ /* 0x000fec0003800200 */
[----:B------:R-:W1:Y:S01]  /*2690*/  FCHK P2, R47, R6 ;  /* 0x000000062f007302 */ /* 0x000e620000040000 */
[----:B0-----:R-:W-:-:S04]  /*26a0*/  FFMA R28, -R6, R29, 1 ;  /* 0x3f800000061c7423 */ /* 0x001fc8000000011d */
[----:B------:R-:W-:-:S04]  /*26b0*/  FFMA R28, R29, R28, R29 ;  /* 0x0000001c1d1c7223 */ /* 0x000fc8000000001d */
[----:B------:R-:W-:-:S04]  /*26c0*/  FFMA R29, R28, R47, RZ ;  /* 0x0000002f1c1d7223 */ /* 0x000fc800000000ff */
[----:B------:R-:W-:-:S04]  /*26d0*/  FFMA R44, -R6, R29, R47 ;  /* 0x0000001d062c7223 */ /* 0x000fc8000000012f */
[----:B------:R-:W-:Y:S01]  /*26e0*/  FFMA R45, R28, R44, R29 ;  /* 0x0000002c1c2d7223 */ /* 0x000fe2000000001d */
[----:B-1----:R-:W-:Y:S06]  /*26f0*/  @!P2 BRA `(.L_x_33) ;  /* 0x000000000010a947 */ /* 0x002fec0003800000 */
[----:B------:R-:W-:Y:S02]  /*2700*/  MOV R28, R47 ;  /* 0x0000002f001c7202 */ /* 0x000fe40000000f00 */
[----:B------:R-:W-:-:S07]  /*2710*/  MOV R46, 0x2730 ;  /* 0x00002730002e7802 */ /* 0x000fce0000000f00 */
[----:B------:R-:W-:Y:S05]  /*2720*/  CALL.REL.NOINC `($__internal_1_$__cuda_sm3x_div_rn_noftz_f32_slowpath) ;  /* 0x0000001000bc7944 */ /* 0x000fea0003c00000 */
[----:B------:R-:W-:-:S07]  /*2730*/  IMAD.MOV.U32 R45, RZ, RZ, R47 ;  /* 0x000000ffff2d7224 */ /* 0x000fce00078e002f */
.L_x_33:
[----:B------:R-:W-:Y:S05]  /*2740*/  BSYNC.RECONVERGENT B0 ;  /* 0x0000000000007941 */ /* 0x000fea0003800200 */
.L_x_30:
[----:B------:R-:W0:Y:S01]  /*2750*/  SHFL.DOWN PT, R28, R31, 0x10, 0x1f ;  /* 0x0a001f001f1c7f89 */ /* 0x000e2200000e0000 */
[----:B------:R-:W-:Y:S01]  /*2760*/  ISETP.NE.AND P2, PT, R23, RZ, PT ;  /* 0x000000ff1700720c */ /* 0x000fe20003f45270 */
[----:B------:R-:W-:Y:S02]  /*2770*/  BSSY.RECONVERGENT B0, `(.L_x_34) ;  /* 0x000003a000007945 */ /* 0x000fe40003800200 */
[----:B------:R-:W1:Y:S01]  /*2780*/  SHFL.DOWN PT, R44, R45, 0x10, 0x1f ;  /* 0x0a001f002d2c7f89 */ /* 0x000e6200000e0000 */
[----:B0-----:R-:W-:Y:S01]  /*2790*/  FADD R28, R28, R31 ;  /* 0x0000001f1c1c7221 */ /* 0x001fe20000000000 */
[----:B-1----:R-:W-:-:S04]  /*27a0*/  FADD R46, R44, R45 ;  /* 0x0000002d2c2e7221 */ /* 0x002fc80000000000 */
[----:B------:R-:W0:Y:S04]  /*27b0*/  SHFL.DOWN PT, R29, R28, 0x8, 0x1f ;  /* 0x09001f001c1d7f89 */ /* 0x000e2800000e0000 */
        /* <DEDUP_REMOVED lines=14> */
[----:B-1----:R-:W-:Y:S01]  /*28a0*/  FADD R46, R52, R53 ;  /* 0x00000035342e7221 */ /* 0x002fe20000000000 */
[----:B------:R-:W-:Y:S06]  /*28b0*/  @P2 BRA `(.L_x_35) ;  /* 0x0000000000942947 */ /* 0x000fec0003800000 */
[----:B------:R-:W-:Y:S01]  /*28c0*/  IMAD.U32 R28, RZ, RZ, UR5 ;  /* 0x00000005ff1c7e24 */ /* 0x000fe2000f8e00ff */
[----:B------:R-:W-:Y:S01]  /*28d0*/  UIMAD UR14, UR19, UR18, URZ ;  /* 0x00000012130e72a4 */ /* 0x000fe2000f8e02ff */
[----:B------:R-:W-:Y:S01]  /*28e0*/  BSSY.RECONVERGENT B1, `(.L_x_36) ;  /* 0x0000015000017945 */ /* 0x000fe20003800200 */
[----:B------:R-:W-:Y:S01]  /*28f0*/  F2FP.F16.F32.PACK_AB R46, RZ, R46 ;  /* 0x0000002eff2e723e */ /* 0x000fe200000000ff */
[----:B------:R-:W-:Y:S01]  /*2900*/  IMAD R28, R28, 0x4, R5 ;  /* 0x000000041c1c7824 */ /* 0x000fe200078e0205 */
[----:B------:R-:W-:-:S04]  /*2910*/  USHF.R.S32.HI UR21, URZ, 0x1f, UR14 ;  /* 0x0000001fff157899 */ /* 0x000fc8000801140e */
[----:B------:R-:W-:-:S04]  /*2920*/  IADD3 R29, P2, PT, R28, UR14, RZ ;  /* 0x0000000e1c1d7c10 */ /* 0x000fc8000ff5e0ff */
[----:B------:R-:W-:Y:S02]  /*2930*/  LEA.HI.X.SX32 R28, R28, UR21, 0x1, P2 ;  /* 0x000000151c1c7c11 */ /* 0x000fe400090f0eff */
[----:B------:R-:W-:-:S04]  /*2940*/  LEA R47, P2, R29, UR10, 0x1 ;  /* 0x0000000a1d2f7c11 */ /* 0x000fc8000f8408ff */
[----:B------:R-:W-:Y:S02]  /*2950*/  LEA.HI.X R29, R29, UR11, R28, 0x1, P2 ;  /* 0x0000000b1d1d7c11 */ /* 0x000fe400090f0c1c */
[C---:B------:R-:W-:Y:S02]  /*2960*/  LOP3.LUT R28, R47.reuse, 0xfffffffd, RZ, 0xc0, !PT ;  /* 0xfffffffd2f1c7812 */ /* 0x040fe400078ec0ff */
[----:B------:R-:W-:-:S03]  /*2970*/  LOP3.LUT R48, R47, 0x2, RZ, 0xc0, !PT ;  /* 0x000000022f307812 */ /* 0x000fc600078ec0ff */
[----:B------:R0:W5:Y:S01]  /*2980*/  LD.E R49, desc[UR16][R28.64] ;  /* 0x000000101c317980 */ /* 0x000162000c101900 */
[----:B------:R-:W-:Y:S02]  /*2990*/  ISETP.EQ.U32.AND P2, PT, R48, RZ, PT ;  /* 0x000000ff3000720c */ /* 0x000fe40003f42070 */
[----:B------:R-:W-:Y:S01]  /*29a0*/  F2FP.F16.F32.PACK_AB R48, RZ, R44 ;  /* 0x0000002cff30723e */ /* 0x000fe200000000ff */
[----:B------:R-:W-:-:S05]  /*29b0*/  IMAD.MOV.U32 R44, RZ, RZ, 0x3254 ;  /* 0x00003254ff2c7424 */ /* 0x000fca00078e00ff */
[----:B------:R-:W-:-:S07]  /*29c0*/  SEL R51, R44, 0x7610, P2 ;  /* 0x000076102c337807 */ /* 0x000fce0001000000 */
.L_x_37:
[----:B-----5:R-:W-:-:S05]  /*29d0*/  HADD2 R50, R49, R48.H0_H0 ;  /* 0x2000003031327230 */ /* 0x020fca0000000000 */
[----:B------:R-:W-:-:S06]  /*29e0*/  PRMT R50, R49, R51, R50 ;  /* 0x0000003331327216 */ /* 0x000fcc0000000032 */
[----:B------:R-:W2:Y:S02]  /*29f0*/  ATOM.E.CAS.STRONG.GPU PT, R50, [R28], R49, R50 ;  /* 0x000000311c32738b */ /* 0x000ea400001ee132 */
[----:B--2---:R-:W-:Y:S02]  /*2a00*/  ISETP.NE.U32.AND P2, PT, R50, R49, PT ;  /* 0x000000313200720c */ /* 0x004fe40003f45070 */
[----:B------:R-:W-:-:S11]  /*2a10*/  MOV R49, R50 ;  /* 0x0000003200317202 */ /* 0x000fd60000000f00 */
[----:B------:R-:W-:Y:S05]  /*2a20*/  @P2 BRA `(.L_x_37) ;  /* 0xfffffffc00e82947 */ /* 0x000fea000383ffff */
[----:B------:R-:W-:Y:S05]  /*2a30*/  BSYNC.RECONVERGENT B1 ;  /* 0x0000000000017941 */ /* 0x000fea0003800200 */
.L_x_36:
[----:B------:R-:W-:-:S04]  /*2a40*/  IADD3 R47, P2, PT, R47, 0x4, RZ ;  /* 0x000000042f2f7810 */ /* 0x000fc80007f5e0ff */
[C---:B0-----:R-:W-:Y:S01]  /*2a50*/  LOP3.LUT R28, R47.reuse, 0xfffffffd, RZ, 0xc0, !PT ;  /* 0xfffffffd2f1c7812 */ /* 0x041fe200078ec0ff */
[----:B------:R-:W-:Y:S01]  /*2a60*/  IMAD.X R29, RZ, RZ, R29, P2 ;  /* 0x000000ffff1d7224 */ /* 0x000fe200010e061d */
[----:B------:R-:W-:-:S04]  /*2a70*/  LOP3.LUT R48, R47, 0x2, RZ, 0xc0, !PT ;  /* 0x000000022f307812 */ /* 0x000fc800078ec0ff */
[----:B------:R0:W5:Y:S01]  /*2a80*/  LD.E R49, desc[UR16][R28.64] ;  /* 0x000000101c317980 */ /* 0x000162000c101900 */
[----:B------:R-:W-:-:S04]  /*2a90*/  ISETP.EQ.U32.AND P2, PT, R48, RZ, PT ;  /* 0x000000ff3000720c */ /* 0x000fc80003f42070 */
[----:B------:R-:W-:-:S09]  /*2aa0*/  SEL R48, R44, 0x7610, P2 ;  /* 0x000076102c307807 */ /* 0x000fd20001000000 */
.L_x_38:
[----:B-----5:R-:W-:-:S05]  /*2ab0*/  HADD2 R44, R49, R46.H0_H0 ;  /* 0x2000002e312c7230 */ /* 0x020fca0000000000 */
[----:B------:R-:W-:-:S06]  /*2ac0*/  PRMT R44, R49, R48, R44 ;  /* 0x00000030312c7216 */ /* 0x000fcc000000002c */
[----:B------:R-:W2:Y:S02]  /*2ad0*/  ATOM.E.CAS.STRONG.GPU PT, R44, [R28], R49, R44 ;  /* 0x000000311c2c738b */ /* 0x000ea400001ee12c */
[----:B--2---:R-:W-:Y:S01]  /*2ae0*/  ISETP.NE.U32.AND P2, PT, R44, R49, PT ;  /* 0x000000312c00720c */ /* 0x004fe20003f45070 */
[----:B------:R-:W-:-:S12]  /*2af0*/  IMAD.MOV.U32 R49, RZ, RZ, R44 ;  /* 0x000000ffff317224 */ /* 0x000fd800078e002c */
[----:B------:R-:W-:Y:S05]  /*2b00*/  @P2 BRA `(.L_x_38) ;  /* 0xfffffffc00e82947 */ /* 0x000fea000383ffff */
.L_x_35:
[----:B------:R-:W-:Y:S05]  /*2b10*/  BSYNC.RECONVERGENT B0 ;  /* 0x0000000000007941 */ /* 0x000fea0003800200 */
.L_x_34:
[C---:B------:R-:W-:Y:S01]  /*2b20*/  FMUL R45, R30.reuse, R45 ;  /* 0x0000002d1e2d7220 */ /* 0x040fe20000400000 */
[----:B------:R-:W-:Y:S01]  /*2b30*/  FMUL R47, R30, R31 ;  /* 0x0000001f1e2f7220 */ /* 0x000fe20000400000 */
[----:B------:R-:W-:Y:S02]  /*2b40*/  IMAD.MOV.U32 R44, RZ, RZ, RZ ;  /* 0x000000ffff2c7224 */ /* 0x000fe400078e00ff */
[----:B0-----:R-:W-:Y:S02]  /*2b50*/  IMAD.MOV.U32 R29, RZ, RZ, RZ ;  /* 0x000000ffff1d7224 */ /* 0x001fe400078e00ff */
[----:B------:R-:W-:-:S07]  /*2b60*/  FMUL R46, R40, R45 ;  /* 0x0000002d282e7220 */ /* 0x000fce0000400000 */
.L_x_39:
[----:B------:R-:W0:Y:S04]  /*2b70*/  SHFL.IDX PT, R28, R38, R29, 0x1f ;  /* 0x00001f1d261c7589 */ /* 0x000e2800000e0000 */
[----:B------:R1:W2:Y:S02]  /*2b80*/  SHFL.IDX PT, R30, R46, R29, 0x1f ;  /* 0x00001f1d2e1e7589 */ /* 0x0002a400000e0000 */
[----:B-1----:R-:W-:-:S04]  /*2b90*/  IADD3 R29, PT, PT, R29, 0x1, RZ ;  /* 0x000000011d1d7810 */ /* 0x002fc80007ffe0ff */
[----:B------:R-:W-:Y:S02]  /*2ba0*/  ISETP.NE.AND P3, PT, R29, 0x20, PT ;  /* 0x000000201d00780c */ /* 0x000fe40003f65270 */
[----:B0-----:R-:W-:-:S04]  /*2bb0*/  ISETP.NE.AND P2, PT, R23, R28, PT ;  /* 0x0000001c1700720c */ /* 0x001fc80003f45270 */
[----:B------:R-:W-:-:S05]  /*2bc0*/  FSEL R31, RZ, 1, P2 ;  /* 0x3f800000ff1f7808 */ /* 0x000fca0001000000 */
[----:B--2---:R-:W-:Y:S02]  /*2bd0*/  FFMA R44, R31, R30, R44 ;  /* 0x0000001e1f2c7223 */ /* 0x004fe4000000002c */
[----:B------:R-:W-:Y:S05]  /*2be0*/  @P3 BRA `(.L_x_39) ;  /* 0xfffffffc00e03947 */ /* 0x000fea000383ffff */
[----:B------:R-:W-:Y:S01]  /*2bf0*/  F2FP.F16.F32.PACK_AB R44, RZ, R44 ;  /* 0x0000002cff2c723e */ /* 0x000fe200000000ff */
[----:B------:R-:W-:Y:S01]  /*2c00*/  FMUL R46, R40, -R47 ;  /* 0x8000002f282e7220 */ /* 0x000fe20000400000 */
[----:B------:R-:W-:Y:S02]  /*2c10*/  IMAD.MOV.U32 R45, RZ, RZ, RZ ;  /* 0x000000ffff2d7224 */ /* 0x000fe400078e00ff */
[----:B------:R-:W-:-:S07]  /*2c20*/  IMAD.MOV.U32 R29, RZ, RZ, RZ ;  /* 0x000000ffff1d7224 */ /* 0x000fce00078e00ff */
.L_x_40:
[----:B------:R-:W0:Y:S04]  /*2c30*/  SHFL.IDX PT, R28, R38, R29, 0x1f ;  /* 0x00001f1d261c7589 */ /* 0x000e2800000e0000 */
[----:B------:R1:W2:Y:S02]  /*2c40*/  SHFL.IDX PT, R30, R46, R29, 0x1f ;  /* 0x00001f1d2e1e7589 */ /* 0x0002a400000e0000 */
[----:B-1----:R-:W-:-:S05]  /*2c50*/  VIADD R29, R29, 0x1 ;  /* 0x000000011d1d7836 */ /* 0x002fca0000000000 */
[----:B------:R-:W-:Y:S02]  /*2c60*/  ISETP.NE.AND P3, PT, R29, 0x20, PT ;  /* 0x000000201d00780c */ /* 0x000fe40003f65270 */
[----:B0-----:R-:W-:-:S04]  /*2c70*/  ISETP.NE.AND P2, PT, R23, R28, PT ;  /* 0x0000001c1700720c */ /* 0x001fc80003f45270 */
[----:B------:R-:W-:-:S05]  /*2c80*/  FSEL R28, RZ, 1, P2 ;  /* 0x3f800000ff1c7808 */ /* 0x000fca0001000000 */
[----:B--2---:R-:W-:Y:S02]  /*2c90*/  FFMA R45, R28, R30, R45 ;  /* 0x0000001e1c2d7223 */ /* 0x004fe4000000002d */
[----:B------:R-:W-:Y:S05]  /*2ca0*/  @P3 BRA `(.L_x_40) ;  /* 0xfffffffc00e03947 */ /* 0x000fea000383ffff */
[----:B------:R-:W0:Y:S01]  /*2cb0*/  LDC R46, c[0x0][0x41c] ;  /* 0x00010700ff2e7b82 */ /* 0x000e220000000800 */
[----:B------:R-:W-:Y:S01]  /*2cc0*/  BSSY.RECONVERGENT B0, `(.L_x_41) ;  /* 0x0000025000007945 */ /* 0x000fe20003800200 */
[----:B0-----:R-:W-:-:S13]  /*2cd0*/  ISETP.GE.AND P2, PT, R23, R46, PT ;  /* 0x0000002e1700720c */ /* 0x001fda0003f46270 */
[----:B------:R-:W-:Y:S05]  /*2ce0*/  @P2 BRA `(.L_x_42) ;  /* 0x0000000000882947 */ /* 0x000fea0003800000 */
[----:B------:R-:W-:Y:S01]  /*2cf0*/  IMAD R28, R46, UR5, RZ ;  /* 0x000000052e1c7c24 */ /* 0x000fe2000f8e02ff */
[----:B------:R-:W-:Y:S01]  /*2d00*/  BSSY.RECONVERGENT B1, `(.L_x_43) ;  /* 0x0000013000017945 */ /* 0x000fe20003800200 */
[----:B------:R-:W-:Y:S02]  /*2d10*/  F2FP.F16.F32.PACK_AB R45, RZ, R45 ;  /* 0x0000002dff2d723e */ /* 0x000fe400000000ff */
[----:B------:R-:W-:Y:S02]  /*2d20*/  IMAD R29, R28, 0x2, R23 ;  /* 0x000000021c1d7824 */ /* 0x000fe400078e0217 */
[----:B------:R-:W-:Y:S02]  /*2d30*/  HFMA2 R28, -RZ, RZ, 0, 1.1920928955078125e-07 ;  /* 0x00000002ff1c7431 */ /* 0x000fe400000001ff */
[----:B------:R-:W-:-:S04]  /*2d40*/  IMAD R29, R29, 0x2, R20 ;  /* 0x000000021d1d7824 */ /* 0x000fc800078e0214 */
[----:B------:R-:W-:-:S04]  /*2d50*/  IMAD.WIDE R28, R29, R28, UR10 ;  /* 0x0000000a1d1c7e25 */ /* 0x000fc8000f8e021c */
[----:B------:R-:W-:Y:S01]  /*2d60*/  IMAD.MOV.U32 R31, RZ, RZ, R29 ;  /* 0x000000ffff1f7224 */ /* 0x000fe200078e001d */
[C---:B------:R-:W-:Y:S02]  /*2d70*/  LOP3.LUT R30, R28.reuse, 0xfffffffd, RZ, 0xc0, !PT ;  /* 0xfffffffd1c1e7812 */ /* 0x040fe400078ec0ff */
[----:B------:R-:W-:-:S03]  /*2d80*/  LOP3.LUT R47, R28, 0x2, RZ, 0xc0, !PT ;  /* 0x000000021c2f7812 */ /* 0x000fc600078ec0ff */
[----:B------:R0:W5:Y:S01]  /*2d90*/  LD.E R49, desc[UR16][R30.64] ;  /* 0x000000101e317980 */ /* 0x000162000c101900 */
[----:B------:R-:W-:Y:S01]  /*2da0*/  ISETP.EQ.U32.AND P2, PT, R47, RZ, PT ;  /* 0x000000ff2f00720c */ /* 0x000fe20003f42070 */
[----:B------:R-:W-:-:S05]  /*2db0*/  IMAD.MOV.U32 R47, RZ, RZ, 0x3254 ;  /* 0x00003254ff2f7424 */ /* 0x000fca00078e00ff */
[----:B------:R-:W-:-:S07]  /*2dc0*/  SEL R50, R47, 0x7610, P2 ;  /* 0x000076102f327807 */ /* 0x000fce0001000000 */
.L_x_44:
[----:B-----5:R-:W-:-:S05]  /*2dd0*/  HADD2 R48, R49, R44.H0_H0 ;  /* 0x2000002c31307230 */ /* 0x020fca0000000000 */
[----:B------:R-:W-:-:S05]  /*2de0*/  PRMT R51, R49, R50, R48 ;  /* 0x0000003231337216 */ /* 0x000fca0000000030 */
[----:B------:R-:W2:Y:S02]  /*2df0*/  ATOM.E.CAS.STRONG.GPU PT, R48, [R30], R49, R51 ;  /* 0x000000311e30738b */ /* 0x000ea400001ee133 */
[----:B--2---:R-:W-:Y:S01]  /*2e00*/  ISETP.NE.U32.AND P2, PT, R48, R49, PT ;  /* 0x000000313000720c */ /* 0x004fe20003f45070 */
[----:B------:R-:W-:-:S12]  /*2e10*/  IMAD.MOV.U32 R49, RZ, RZ, R48 ;  /* 0x000000ffff317224 */ /* 0x000fd800078e0030 */
[----:B------:R-:W-:Y:S05]  /*2e20*/  @P2 BRA `(.L_x_44) ;  /* 0xfffffffc00e82947 */ /* 0x000fea000383ffff */
[----:B------:R-:W-:Y:S05]  /*2e30*/  BSYNC.RECONVERGENT B1 ;  /* 0x0000000000017941 */ /* 0x000fea0003800200 */
.L_x_43:
[----:B------:R-:W-:-:S04]  /*2e40*/  LEA R49, P2, R46, R28, 0x2 ;  /* 0x0000001c2e317211 */ /* 0x000fc800078410ff */
[----:B------:R-:W-:Y:S02]  /*2e50*/  IADD3.X R29, PT, PT, RZ, R29, RZ, P2, !PT ;  /* 0x0000001dff1d7210 */ /* 0x000fe400017fe4ff */
[C---:B------:R-:W-:Y:S02]  /*2e60*/  LOP3.LUT R28, R49.reuse, 0xfffffffd, RZ, 0xc0, !PT ;  /* 0xfffffffd311c7812 */ /* 0x040fe400078ec0ff */
[----:B0-----:R-:W-:-:S03]  /*2e70*/  LOP3.LUT R30, R49, 0x2, RZ, 0xc0, !PT ;  /* 0x00000002311e7812 */ /* 0x001fc600078ec0ff */
[----:B------:R0:W5:Y:S01]  /*2e80*/  LD.E R31, desc[UR16][R28.64] ;  /* 0x000000101c1f7980 */ /* 0x000162000c101900 */
[----:B------:R-:W-:-:S04]  /*2e90*/  ISETP.EQ.U32.AND P2, PT, R30, RZ, PT ;  /* 0x000000ff1e00720c */ /* 0x000fc80003f42070 */
[----:B------:R-:W-:-:S09]  /*2ea0*/  SEL R47, R47, 0x7610, P2 ;  /* 0x000076102f2f7807 */ /* 0x000fd20001000000 */
.L_x_45:
[----:B-----5:R-:W-:-:S05]  /*2eb0*/  HADD2 R30, R31, R45.H0_H0 ;  /* 0x2000002d1f1e7230 */ /* 0x020fca0000000000 */
[----:B------:R-:W-:-:S06]  /*2ec0*/  PRMT R30, R31, R47, R30 ;  /* 0x0000002f1f1e7216 */ /* 0x000fcc000000001e */
[----:B------:R-:W2:Y:S02]  /*2ed0*/  ATOM.E.CAS.STRONG.GPU PT, R30, [R28], R31, R30 ;  /* 0x0000001f1c1e738b */ /* 0x000ea400001ee11e */
[----:B--2---:R-:W-:Y:S01]  /*2ee0*/  ISETP.NE.U32.AND P2, PT, R30, R31, PT ;  /* 0x0000001f1e00720c */ /* 0x004fe20003f45070 */
[----:B------:R-:W-:-:S12]  /*2ef0*/  IMAD.MOV.U32 R31, RZ, RZ, R30 ;  /* 0x000000ffff1f7224 */ /* 0x000fd800078e001e */
[----:B------:R-:W-:Y:S05]  /*2f00*/  @P2 BRA `(.L_x_45) ;  /* 0xfffffffc00e82947 */ /* 0x000fea000383ffff */
.L_x_42:
[----:B------:R-:W-:Y:S05]  /*2f10*/  BSYNC.RECONVERGENT B0 ;  /* 0x0000000000007941 */ /* 0x000fea0003800200 */
.L_x_41:
[----:B------:R-:W-:-:S04]  /*2f20*/  UIADD3 UR5, UPT, UPT, UR5, 0x1, URZ ;  /* 0x0000000105057890 */ /* 0x000fc8000fffe0ff */
[----:B------:R-:W-:-:S09]  /*2f30*/  UISETP.NE.AND UP0, UPT, UR5, UR6, UPT ;  /* 0x000000060500728c */ /* 0x000fd2000bf05270 */
[----:B------:R-:W-:Y:S05]  /*2f40*/  BRA.U UP0, `(.L_x_46) ;  /* 0xfffffff100d87547 */ /* 0x000fea000b83ffff */
.L_x_29:
[----:B------:R-:W-:-:S04]  /*2f50*/  UIADD3 UR4, UPT, UPT, UR4, 0x1, URZ ;  /* 0x0000000104047890 */ /* 0x000fc8000fffe0ff */
[----:B------:R-:W-:-:S09]  /*2f60*/  UISETP.NE.AND UP0, UPT, UR4, UR12, UPT ;  /* 0x0000000c0400728c */ /* 0x000fd2000bf05270 */
[----:B------:R-:W-:Y:S05]  /*2f70*/  BRA.U UP0, `(.L_x_47) ;  /* 0xffffffe5005c7547 */ /* 0x000fea000b83ffff */
.L_x_14:
[----:B------:R-:W1:Y:S01]  /*2f80*/  I2F.U32.RP R3, UR15 ;  /* 0x0000000f00037d06 */ /* 0x000e620008209000 */
[----:B------:R-:W2:Y:S01]  /*2f90*/  LDCU UR14, c[0x0][0x418] ;  /* 0x00008300ff0e77ac */ /* 0x000ea20008000800 */
[----:B------:R-:W-:Y:S01]  /*2fa0*/  LOP3.LUT R8, R37, 0x3fe, RZ, 0xc0, !PT ;  /* 0x000003fe25087812 */ /* 0x000fe200078ec0ff */
[----:B------:R-:W-:Y:S01]  /*2fb0*/  UMOV UR6, URZ ;  /* 0x000000ff00067c82 */ /* 0x000fe20008000000 */
[----:B------:R-:W-:-:S04]  /*2fc0*/  UIADD3 UR11, UPT, UPT, UR19, UR20, URZ ;  /* 0x00000014130b7290 */ /* 0x000fc8000fffe0ff */
[----:B------:R-:W3:Y:S01]  /*2fd0*/  I2F.U32.RP R0, UR15 ;  /* 0x0000000f00007d06 */ /* 0x000ee20008209000 */
[----:B------:R-:W4:Y:S01]  /*2fe0*/  LDCU.64 UR12, c[0x0][0x3e8] ;  /* 0x00007d00ff0c77ac */ /* 0x000f220008000a00 */
[----:B------:R-:W-:Y:S01]  /*2ff0*/  UISETP.NE.U32.AND UP1, UPT, UR15, URZ, UPT ;  /* 0x000000ff0f00728c */ /* 0x000fe2000bf25070 */
[----:B------:R-:W0:Y:S05]  /*3000*/  LDCU.64 UR22, c[0x0][0x400] ;  /* 0x00008000ff1677ac */ /* 0x000e2a0008000a00 */
[----:B-1----:R-:W1:Y:S08]  /*3010*/  MUFU.RCP R3, R3 ;  /* 0x0000000300037308 */ /* 0x002e700000001000 */
[----:B---3--:R-:W3:Y:S01]  /*3020*/  MUFU.RCP R0, R0 ;  /* 0x0000000000007308 */ /* 0x008ee20000001000 */
[----:B-1----:R-:W-:-:S02]  /*3030*/  VIADD R4, R3, 0xffffffe ;  /* 0x0ffffffe03047836 */ /* 0x002fc40000000000 */
[----:B----4-:R-:W-:-:S05]  /*3040*/  IMAD R3, R33, UR13, RZ ;  /* 0x0000000d21037c24 */ /* 0x010fca000f8e02ff */
[----:B------:R-:W1:Y:S01]  /*3050*/  F2I.FTZ.U32.TRUNC.NTZ R4, R4 ;  /* 0x0000000400047305 */ /* 0x000e62000021f000 */
[----:B------:R-:W-:Y:S01]  /*3060*/  SHF.R.S32.HI R5, RZ, 0x1f, R3 ;  /* 0x0000001fff057819 */ /* 0x000fe20000011403 */
[----:B---3--:R-:W-:Y:S02]  /*3070*/  VIADD R2, R0, 0xffffffe ;  /* 0x0ffffffe00027836 */ /* 0x008fe40000000000 */
[----:B------:R-:W-:-:S04]  /*3080*/  IMAD R0, R35, UR12, RZ ;  /* 0x0000000c23007c24 */ /* 0x000fc8000f8e02ff */
[----:B------:R-:W3:Y:S01]  /*3090*/  F2I.FTZ.U32.TRUNC.NTZ R2, R2 ;  /* 0x0000000200027305 */ /* 0x000ee2000021f000 */
[----:B------:R-:W-:Y:S01]  /*30a0*/  BAR.SYNC.DEFER_BLOCKING 0x0 ;  /* 0x0000000000007b1d */ /* 0x000fe20000010000 */
[----:B------:R-:W-:-:S04]  /*30b0*/  IADD3 R7, P0, PT, R0, R3, RZ ;  /* 0x0000000300077210 */ /* 0x000fc80007f1e0ff */
[----:B------:R-:W-:Y:S02]  /*30c0*/  LEA.HI.X.SX32 R9, R0, R5, 0x1, P0 ;  /* 0x0000000500097211 */ /* 0x000fe400000f0eff */
[----:B-1----:R-:W-:Y:S02]  /*30d0*/  R2UR UR7, R4 ;  /* 0x00000000040772ca */ /* 0x002fe400000e0000 */
[----:B---3--:R-:W-:-:S11]  /*30e0*/  R2UR UR5, R2 ;  /* 0x00000000020572ca */ /* 0x008fd600000e0000 */
[----:B------:R-:W-:-:S04]  /*30f0*/  UIADD3 UR4, UPT, UPT, URZ, -UR7, URZ ;  /* 0x80000007ff047290 */ /* 0x000fc8000fffe0ff */
[----:B------:R-:W-:Y:S02]  /*3100*/  UIMAD UR4, UR4, UR15, URZ ;  /* 0x0000000f040472a4 */ /* 0x000fe4000f8e02ff */
[----:B------:R-:W-:Y:S02]  /*3110*/  UIADD3 UR10, UPT, UPT, URZ, -UR5, URZ ;  /* 0x80000005ff0a7290 */ /* 0x000fe4000fffe0ff */
[----:B------:R-:W-:Y:S02]  /*3120*/  UIMAD.WIDE.U32 UR6, UR7, UR4, UR6 ;  /* 0x00000004070672a5 */ /* 0x000fe4000f8e0006 */
[----:B------:R-:W-:Y:S02]  /*3130*/  UIMAD UR10, UR10, UR15, URZ ;  /* 0x0000000f0a0a72a4 */ /* 0x000fe4000f8e02ff */
[----:B------:R-:W-:Y:S01]  /*3140*/  UIMAD.WIDE.U32 UR6, UR7, UR11, URZ ;  /* 0x0000000b070672a5 */ /* 0x000fe2000f8e00ff */
[----:B------:R-:W-:-:S03]  /*3150*/  UMOV UR4, URZ ;  /* 0x000000ff00047c82 */ /* 0x000fc60008000000 */
[----:B------:R-:W-:Y:S02]  /*3160*/  UIADD3 UR6, UPT, UPT, -UR7, URZ, URZ ;  /* 0x000000ff07067290 */ /* 0x000fe4000fffe1ff */
[----:B------:R-:W-:Y:S02]  /*3170*/  UIMAD.WIDE.U32 UR4, UR5, UR10, UR4 ;  /* 0x0000000a050472a5 */ /* 0x000fe4000f8e0004 */
[----:B--2---:R-:W-:Y:S02]  /*3180*/  UIADD3 UR10, UPT, UPT, UR20, UR14, URZ ;  /* 0x0000000e140a7290 */ /* 0x004fe4000fffe0ff */
[----:B------:R-:W-:Y:S02]  /*3190*/  UIMAD UR11, UR15, UR6, UR11 ;  /* 0x000000060f0b72a4 */ /* 0x000fe4000f8e020b */
[----:B------:R-:W-:Y:S02]  /*31a0*/  UIMAD.WIDE.U32 UR4, UR5, UR10, URZ ;  /* 0x0000000a050472a5 */ /* 0x000fe4000f8e00ff */
[----:B------:R-:W-:-:S02]  /*31b0*/  UISETP.GE.U32.AND UP0, UPT, UR11, UR15, UPT ;  /* 0x0000000f0b00728c */ /* 0x000fc4000bf06070 */
[----:B------:R-:W-:-:S04]  /*31c0*/  UIADD3 UR4, UPT, UPT, -UR5, URZ, URZ ;  /* 0x000000ff05047290 */ /* 0x000fc8000fffe1ff */
[----:B------:R-:W-:-:S04]  /*31d0*/  UIMAD UR10, UR15, UR4, UR10 ;  /* 0x000000040f0a72a4 */ /* 0x000fc8000f8e020a */
[----:B------:R-:W-:Y:S02]  /*31e0*/  UISETP.GE.U32.AND UP2, UPT, UR10, UR15, UPT ;  /* 0x0000000f0a00728c */ /* 0x000fe4000bf46070 */
[----:B------:R-:W-:Y:S02]  /*31f0*/  @UP0 UIADD3 UR11, UPT, UPT, UR11, -UR15, URZ ;  /* 0x8000000f0b0b0290 */ /* 0x000fe4000fffe0ff */
[----:B------:R-:W-:Y:S02]  /*3200*/  @UP0 UIADD3 UR7, UPT, UPT, UR7, 0x1, URZ ;  /* 0x0000000107070890 */ /* 0x000fe4000fffe0ff */
[----:B------:R-:W-:-:S05]  /*3210*/  UISETP.GE.U32.AND UP3, UPT, UR11, UR15, UPT ;  /* 0x0000000f0b00728c */ /* 0x000fca000bf66070 */
[----:B------:R-:W-:Y:S02]  /*3220*/  @UP2 UIADD3 UR10, UPT, UPT, UR10, -UR15, URZ ;  /* 0x8000000f0a0a2290 */ /* 0x000fe4000fffe0ff */
[----:B------:R-:W-:Y:S02]  /*3230*/  @UP2 UIADD3 UR5, UPT, UPT, UR5, 0x1, URZ ;  /* 0x0000000105052890 */ /* 0x000fe4000fffe0ff */
[----:B------:R-:W-:Y:S02]  /*3240*/  UISETP.GE.U32.AND UP0, UPT, UR10, UR15, UPT ;  /* 0x0000000f0a00728c */ /* 0x000fe4000bf06070 */
[----:B------:R-:W-:Y:S02]  /*3250*/  @UP3 UIADD3 UR7, UPT, UPT, UR7, 0x1, URZ ;  /* 0x0000000107073890 */ /* 0x000fe4000fffe0ff */
[----:B------:R-:W-:Y:S02]  /*3260*/  UISETP.NE.U32.AND UP3, UPT, UR15, URZ, UPT ;  /* 0x000000ff0f00728c */ /* 0x000fe4000bf65070 */
[----:B------:R-:W-:-:S04]  /*3270*/  @!UP1 ULOP3.LUT UR7, URZ, UR15, URZ, 0x33, !UPT ;  /* 0x0000000fff079292 */ /* 0x000fc8000f8e33ff */
[----:B------:R-:W-:Y:S02]  /*3280*/  UISETP.GE.AND UP1, UPT, UR7, 0x1, UPT ;  /* 0x000000010700788c */ /* 0x000fe4000bf26270 */
[----:B------:R-:W-:-:S03]  /*3290*/  @UP0 UIADD3 UR5, UPT, UPT, UR5, 0x1, URZ ;  /* 0x0000000105050890 */ /* 0x000fc6000fffe0ff */
[----:B------:R-:W-:Y:S01]  /*32a0*/  @!UP3 ULOP3.LUT UR5, URZ, UR15, URZ, 0x33, !UPT ;  /* 0x0000000fff05b292 */ /* 0x000fe2000f8e33ff */
[----:B------:R-:W-:-:S03]  /*32b0*/  PLOP3.LUT P2, PT, PT, PT, UP1, 0x80, 0x8 ;  /* 0x000000000008781c */ /* 0x000fc60003f4f018 */
[----:B------:R-:W-:-:S09]  /*32c0*/  UISETP.GE.AND UP0, UPT, UR5, 0x1, UPT ;  /* 0x000000010500788c */ /* 0x000fd2000bf06270 */
[----:B0-----:R-:W-:Y:S05]  /*32d0*/  BRA.U !UP0, `(.L_x_48) ;  /* 0x0000000108787547 */ /* 0x001fea000b800000 */
[----:B------:R-:W0:Y:S01]  /*32e0*/  LDCU UR4, c[0x0][0x41c] ;  /* 0x00008380ff0477ac */ /* 0x000e220008000800 */
[----:B------:R-:W1:Y:S01]  /*32f0*/  S2UR UR6, SR_CgaCtaId ;  /* 0x00000000000679c3 */ /* 0x000e620000008800 */
[----:B------:R-:W-:Y:S01]  /*3300*/  SHF.L.U32 R3, R36, 0x1, RZ ;  /* 0x0000000124037819 */ /* 0x000fe200000006ff */
[----:B------:R-:W-:Y:S01]  /*3310*/  IMAD.MOV.U32 R4, RZ, RZ, R36 ;  /* 0x000000ffff047224 */ /* 0x000fe200078e0024 */
[----:B------:R-:W-:Y:S01]  /*3320*/  ULEA UR10, UR8, UR9, 0x1 ;  /* 0x00000009080a7291 */ /* 0x000fe2000f8e08ff */
[----:B------:R-:W2:Y:S01]  /*3330*/  LDCU UR11, c[0x0][0x418] ;  /* 0x00008300ff0b77ac */ /* 0x000ea20008000800 */
[----:B------:R-:W-:Y:S01]  /*3340*/  UIADD3 UR5, UPT, UPT, -UR5, URZ, URZ ;  /* 0x000000ff05057290 */ /* 0x000fe2000fffe1ff */
[----:B0-----:R-:W-:Y:S01]  /*3350*/  IMAD.U32 R5, RZ, RZ, UR4 ;  /* 0x00000004ff057e24 */ /* 0x001fe2000f8e00ff */
[----:B------:R-:W-:-:S03]  /*3360*/  UMOV UR4, 0x400 ;  /* 0x0000040000047882 */ /* 0x000fc60000000000 */
[----:B------:R-:W-:Y:S01]  /*3370*/  IMAD R0, R5, UR18, R8 ;  /* 0x0000001205007c24 */ /* 0x000fe2000f8e0208 */
[----:B-1----:R-:W-:-:S03]  /*3380*/  ULEA UR4, UR6, UR4, 0x18 ;  /* 0x0000000406047291 */ /* 0x002fc6000f8ec0ff */
[----:B------:R-:W-:Y:S01]  /*3390*/  IMAD R0, R0, UR14, R3 ;  /* 0x0000000e00007c24 */ /* 0x000fe2000f8e0203 */
[----:B------:R-:W-:-:S05]  /*33a0*/  LOP3.LUT R3, R37, 0x1, RZ, 0xc0, !PT ;  /* 0x0000000125037812 */ /* 0x000fca00078ec0ff */
[----:B------:R-:W-:-:S05]  /*33b0*/  IMAD.IADD R0, R3, 0x1, R0 ;  /* 0x0000000103007824 */ /* 0x000fca00078e0200 */
[----:B------:R-:W-:-:S05]  /*33c0*/  LEA R0, R0, UR10, 0x1 ;  /* 0x0000000a00007c11 */ /* 0x000fca000f8e08ff */
[----:B--2---:R-:W-:-:S07]  /*33d0*/  VIADD R0, R0, UR4 ;  /* 0x0000000400007c36 */ /* 0x004fce0008000000 */
.L_x_49:
[----:B------:R-:W-:Y:S01]  /*33e0*/  ISETP.GE.AND P0, PT, R4, UR11, PT ;  /* 0x0000000b04007c0c */ /* 0x000fe2000bf06270 */
[----:B------:R-:W-:-:S04]  /*33f0*/  UIADD3 UR5, UPT, UPT, UR5, 0x1, URZ ;  /* 0x0000000105057890 */ /* 0x000fc8000fffe0ff */
[----:B------:R-:W-:-:S08]  /*3400*/  UISETP.NE.AND UP0, UPT, UR5, URZ, UPT ;  /* 0x000000ff0500728c */ /* 0x000fd0000bf05270 */
[----:B0-----:R0:W1:Y:S01]  /*3410*/  @!P0 LDS.U16 R5, [R0] ;  /* 0x0000000000058984 */ /* 0x0010620000000400 */
[----:B------:R-:W2:Y:S01]  /*3420*/  @!P0 LDC.64 R10, c[0x0][0x3e0] ;  /* 0x0000f800ff0a8b82 */ /* 0x000ea20000000a00 */
[----:B------:R-:W-:-:S04]  /*3430*/  @!P0 IADD3 R3, P1, PT, R4, R7, RZ ;  /* 0x0000000704038210 */ /* 0x000fc80007f3e0ff */
[C---:B------:R-:W-:Y:S01]  /*3440*/  @!P0 LEA.HI.X.SX32 R6, R4.reuse, R9, 0x1, P1 ;  /* 0x0000000904068211 */ /* 0x040fe200008f0eff */
[----:B------:R-:W-:Y:S01]  /*3450*/  VIADD R4, R4, UR15 ;  /* 0x0000000f04047c36 */ /* 0x000fe20008000000 */
[----:B--2---:R-:W-:-:S04]  /*3460*/  @!P0 LEA R2, P1, R3, R10, 0x1 ;  /* 0x0000000a03028211 */ /* 0x004fc800078208ff */
[----:B------:R-:W-:Y:S01]  /*3470*/  @!P0 LEA.HI.X R3, R3, R11, R6, 0x1, P1 ;  /* 0x0000000b03038211 */ /* 0x000fe200008f0c06 */
[----:B------:R-:W-:-:S05]  /*3480*/  IMAD.U32 R11, RZ, RZ, UR15 ;  /* 0x0000000fff0b7e24 */ /* 0x000fca000f8e00ff */
[----:B0-----:R-:W-:Y:S01]  /*3490*/  LEA R0, R11, R0, 0x2 ;  /* 0x000000000b007211 */ /* 0x001fe200078e10ff */
[----:B-1----:R0:W-:Y:S01]  /*34a0*/  @!P0 STG.E.U16 desc[UR16][R2.64], R5 ;  /* 0x0000000502008986 */ /* 0x0021e2000c101510 */
[----:B------:R-:W-:Y:S05]  /*34b0*/  BRA.U UP0, `(.L_x_49) ;  /* 0xfffffffd00c87547 */ /* 0x000fea000b83ffff */
.L_x_48:
[----:B------:R-:W-:Y:S05]  /*34c0*/  @!P2 EXIT ;  /* 0x000000000000a94d */ /* 0x000fea0003800000 */
[----:B------:R-:W1:Y:S01]  /*34d0*/  S2UR UR5, SR_CgaCtaId ;  /* 0x00000000000579c3 */ /* 0x000e620000008800 */
[----:B0-----:R-:W-:Y:S01]  /*34e0*/  IMAD.SHL.U32 R3, R36, 0x2, RZ ;  /* 0x0000000224037824 */ /* 0x001fe200078e00ff */
[----:B------:R-:W-:Y:S01]  /*34f0*/  LOP3.LUT R37, R37, 0x1, RZ, 0xc0, !PT ;  /* 0x0000000125257812 */ /* 0x000fe200078ec0ff */
[----:B------:R-:W-:Y:S01]  /*3500*/  ULEA UR6, UR8, UR9, 0x1 ;  /* 0x0000000908067291 */ /* 0x000fe2000f8e08ff */
[----:B------:R-:W-:Y:S01]  /*3510*/  IMAD R0, R33, UR23, RZ ;  /* 0x0000001721007c24 */ /* 0x000fe2000f8e02ff */
[----:B------:R-:W-:Y:S01]  /*3520*/  UMOV UR4, 0x400 ;  /* 0x0000040000047882 */ /* 0x000fe20000000000 */
[----:B------:R-:W-:Y:S01]  /*3530*/  IMAD R2, R8, UR19, R3 ;  /* 0x0000001308027c24 */ /* 0x000fe2000f8e0203 */
[----:B------:R-:W-:Y:S01]  /*3540*/  UIADD3 UR7, UPT, UPT, -UR7, URZ, URZ ;  /* 0x000000ff07077290 */ /* 0x000fe2000fffe1ff */
[----:B------:R-:W-:Y:S01]  /*3550*/  IMAD R35, R35, UR22, RZ ;  /* 0x0000001623237c24 */ /* 0x000fe2000f8e02ff */
[----:B------:R-:W-:Y:S01]  /*3560*/  SHF.R.S32.HI R4, RZ, 0x1f, R0 ;  /* 0x0000001fff047819 */ /* 0x000fe20000011400 */
[----:B------:R-:W-:-:S03]  /*3570*/  IMAD.IADD R2, R37, 0x1, R2 ;  /* 0x0000000125027824 */ /* 0x000fc600078e0202 */
[C---:B------:R-:W-:Y:S02]  /*3580*/  IADD3 R7, P0, PT, R35.reuse, R0, RZ ;  /* 0x0000000023077210 */ /* 0x040fe40007f1e0ff */
[----:B------:R-:W-:Y:S02]  /*3590*/  LEA R2, R2, UR6, 0x1 ;  /* 0x0000000602027c11 */ /* 0x000fe4000f8e08ff */
[----:B------:R-:W-:Y:S01]  /*35a0*/  LEA.HI.X.SX32 R35, R35, R4, 0x1, P0 ;  /* 0x0000000423237211 */ /* 0x000fe200000f0eff */
[----:B-1----:R-:W-:-:S06]  /*35b0*/  ULEA UR4, UR5, UR4, 0x18 ;  /* 0x0000000405047291 */ /* 0x002fcc000f8ec0ff */
[----:B------:R-:W-:-:S07]  /*35c0*/  VIADD R0, R2, UR4 ;  /* 0x0000000402007c36 */ /* 0x000fce0008000000 */
.L_x_50:
        /* <DEDUP_REMOVED lines=9> */
[----:B------:R-:W-:Y:S02]  /*3660*/  @!P0 LEA.HI.X R3, R3, R9, R4, 0x1, P1 ;  /* 0x0000000903038211 */ /* 0x000fe400008f0c04 */
[----:B------:R-:W-:-:S05]  /*3670*/  MOV R9, UR15 ;  /* 0x0000000f00097c02 */ /* 0x000fca0008000f00 */
[----:B0-----:R-:W-:Y:S01]  /*3680*/  IMAD R0, R9, 0x4, R0 ;  /* 0x0000000409007824 */ /* 0x001fe200078e0200 */
[----:B-1----:R0:W-:Y:S01]  /*3690*/  @!P0 STG.E.U16 desc[UR16][R2.64], R5 ;  /* 0x0000000502008986 */ /* 0x0021e2000c101510 */
[----:B------:R-:W-:Y:S05]  /*36a0*/  BRA.U UP0, `(.L_x_50) ;  /* 0xfffffffd00c87547 */ /* 0x000fea000b83ffff */
[----:B------:R-:W-:Y:S05]  /*36b0*/  EXIT ;  /* 0x000000000000794d */ /* 0x000fea0003800000 */
        .weak           $__internal_0_$__cuda_sm20_rcp_rn_f32_slowpath
        .type           $__internal_0_$__cuda_sm20_rcp_rn_f32_slowpath,@function
        .size           $__internal_0_$__cuda_sm20_rcp_rn_f32_slowpath,($__internal_1_$__cuda_sm3x_div_rn_noftz_f32_slowpath - $__internal_0_$__cuda_sm20_rcp_rn_f32_slowpath)
$__internal_0_$__cuda_sm20_rcp_rn_f32_slowpath:
[----:B------:R-:W-:Y:S01]  /*36c0*/  IMAD.SHL.U32 R28, R0, 0x2, RZ ;  /* 0x00000002001c7824 */ /* 0x000fe200078e00ff */
[----:B------:R-:W-:Y:S04]  /*36d0*/  BSSY.RECONVERGENT B1, `(.L_x_51) ;  /* 0x0000030000017945 */ /* 0x000fe80003800200 */
[----:B------:R-:W-:-:S04]  /*36e0*/  SHF.R.U32.HI R28, RZ, 0x18, R28 ;  /* 0x00000018ff1c7819 */ /* 0x000fc8000001161c */
[----:B------:R-:W-:-:S13]  /*36f0*/  ISETP.NE.U32.AND P2, PT, R28, RZ, PT ;  /* 0x000000ff1c00720c */ /* 0x000fda0003f45070 */
[----:B------:R-:W-:Y:S05]  /*3700*/  @P2 BRA `(.L_x_52) ;  /* 0x0000000000282947 */ /* 0x000fea0003800000 */
[----:B------:R-:W-:-:S05]  /*3710*/  IMAD.SHL.U32 R28, R0, 0x2, RZ ;  /* 0x00000002001c7824 */ /* 0x000fca00078e00ff */
[----:B------:R-:W-:-:S13]  /*3720*/  ISETP.NE.AND P2, PT, R28, RZ, PT ;  /* 0x000000ff1c00720c */ /* 0x000fda0003f45270 */
[----:B------:R-:W-:Y:S01]  /*3730*/  @P2 FFMA R31, R0, 1.84467440737095516160e+19, RZ ;  /* 0x5f800000001f2823 */ /* 0x000fe200000000ff */
[----:B------:R-:W-:Y:S08]  /*3740*/  @!P2 MUFU.RCP R29, R0 ;  /* 0x00000000001da308 */ /* 0x000ff00000001000 */
[----:B------:R-:W0:Y:S02]  /*3750*/  @P2 MUFU.RCP R28, R31 ;  /* 0x0000001f001c2308 */ /* 0x000e240000001000 */
[----:B0-----:R-:W-:-:S04]  /*3760*/  @P2 FFMA R42, R31, R28, -1 ;  /* 0xbf8000001f2a2423 */ /* 0x001fc8000000001c */
[----:B------:R-:W-:-:S04]  /*3770*/  @P2 FADD.FTZ R45, -R42, -RZ ;  /* 0x800000ff2a2d2221 */ /* 0x000fc80000010100 */
[----:B------:R-:W-:-:S04]  /*3780*/  @P2 FFMA R28, R28, R45, R28 ;  /* 0x0000002d1c1c2223 */ /* 0x000fc8000000001c */
[----:B------:R-:W-:Y:S01]  /*3790*/  @P2 FFMA R29, R28, 1.84467440737095516160e+19, RZ ;  /* 0x5f8000001c1d2823 */ /* 0x000fe200000000ff */
[----:B------:R-:W-:Y:S06]  /*37a0*/  BRA `(.L_x_53) ;  /* 0x0000000000887947 */ /* 0x000fec0003800000 */
.L_x_52:
[----:B------:R-:W-:-:S04]  /*37b0*/  IADD3 R29, PT, PT, R28, -0xfd, RZ ;  /* 0xffffff031c1d7810 */ /* 0x000fc80007ffe0ff */
[----:B------:R-:W-:-:S13]  /*37c0*/  ISETP.GT.U32.AND P2, PT, R29, 0x1, PT ;  /* 0x000000011d00780c */ /* 0x000fda0003f44070 */
[----:B------:R-:W-:Y:S05]  /*37d0*/  @P2 BRA `(.L_x_54) ;  /* 0x0000000000782947 */ /* 0x000fea0003800000 */
[----:B------:R-:W-:Y:S01]  /*37e0*/  LOP3.LUT R31, R0, 0x7fffff, RZ, 0xc0, !PT ;  /* 0x007fffff001f7812 */ /* 0x000fe200078ec0ff */
[----:B------:R-:W-:-:S03]  /*37f0*/  IMAD.MOV.U32 R46, RZ, RZ, 0x3 ;  /* 0x00000003ff2e7424 */ /* 0x000fc600078e00ff */
[----:B------:R-:W-:Y:S02]  /*3800*/  LOP3.LUT R31, R31, 0x3f800000, RZ, 0xfc, !PT ;  /* 0x3f8000001f1f7812 */ /* 0x000fe400078efcff */
[----:B------:R-:W-:Y:S02]  /*3810*/  SHF.L.U32 R47, R46, R29, RZ ;  /* 0x0000001d2e2f7219 */ /* 0x000fe400000006ff */
[----:B------:R-:W0:Y:S02]  /*3820*/  MUFU.RCP R42, R31 ;  /* 0x0000001f002a7308 */ /* 0x000e240000001000 */
[----:B0-----:R-:W-:-:S04]  /*3830*/  FFMA R44, R31, R42, -1 ;  /* 0xbf8000001f2c7423 */ /* 0x001fc8000000002a */
[----:B------:R-:W-:-:S04]  /*3840*/  FADD.FTZ R45, -R44, -RZ ;  /* 0x800000ff2c2d7221 */ /* 0x000fc80000010100 */
[CCC-:B------:R-:W-:Y:S01]  /*3850*/  FFMA.RM R44, R42.reuse, R45.reuse, R42.reuse ;  /* 0x0000002d2a2c7223 */ /* 0x1c0fe2000000402a */
[----:B------:R-:W-:-:S04]  /*3860*/  FFMA.RP R45, R42, R45, R42 ;  /* 0x0000002d2a2d7223 */ /* 0x000fc8000000802a */
[C---:B------:R-:W-:Y:S02]  /*3870*/  LOP3.LUT R42, R44.reuse, 0x7fffff, RZ, 0xc0, !PT ;  /* 0x007fffff2c2a7812 */ /* 0x040fe400078ec0ff */
[----:B------:R-:W-:Y:S02]  /*3880*/  FSETP.NEU.FTZ.AND P2, PT, R44, R45, PT ;  /* 0x0000002d2c00720b */ /* 0x000fe40003f5d000 */
[----:B------:R-:W-:Y:S02]  /*3890*/  LOP3.LUT R42, R42, 0x800000, RZ, 0xfc, !PT ;  /* 0x008000002a2a7812 */ /* 0x000fe400078efcff */
[----:B------:R-:W-:Y:S02]  /*38a0*/  SEL R44, RZ, 0xffffffff, !P2 ;  /* 0xffffffffff2c7807 */ /* 0x000fe40005000000 */
[----:B------:R-:W-:-:S03]  /*38b0*/  LOP3.LUT R46, R47, R42, RZ, 0xc0, !PT ;  /* 0x0000002a2f2e7212 */ /* 0x000fc600078ec0ff */
[----:B------:R-:W-:Y:S01]  /*38c0*/  IMAD.MOV R44, RZ, RZ, -R44 ;  /* 0x000000ffff2c7224 */ /* 0x000fe200078e0a2c */
[----:B------:R-:W-:-:S04]  /*38d0*/  SHF.R.U32.HI R46, RZ, R29, R46 ;  /* 0x0000001dff2e7219 */ /* 0x000fc8000001162e */
[----:B------:R-:W-:Y:S02]  /*38e0*/  LOP3.LUT P3, RZ, R44, R29, R42, 0xf8, !PT ;  /* 0x0000001d2cff7212 */ /* 0x000fe4000786f82a */
[C---:B------:R-:W-:Y:S02]  /*38f0*/  LOP3.LUT P2, RZ, R46.reuse, 0x1, RZ, 0xc0, !PT ;  /* 0x000000012eff7812 */ /* 0x040fe4000784c0ff */
[----:B------:R-:W-:-:S04]  /*3900*/  LOP3.LUT P4, RZ, R46, 0x2, RZ, 0xc0, !PT ;  /* 0x000000022eff7812 */ /* 0x000fc8000788c0ff */
[----:B------:R-:W-:Y:S02]  /*3910*/  PLOP3.LUT P2, PT, P2, P3, P4, 0xe0, 0x0 ;  /* 0x000000000000781c */ /* 0x000fe40001747c40 */
[----:B------:R-:W-:Y:S02]  /*3920*/  LOP3.LUT P3, RZ, R0, 0x7fffff, RZ, 0xc0, !PT ;  /* 0x007fffff00ff7812 */ /* 0x000fe4000786c0ff */
[----:B------:R-:W-:-:S05]  /*3930*/  SEL R29, RZ, 0x1, !P2 ;  /* 0x00000001ff1d7807 */ /* 0x000fca0005000000 */
[----:B------:R-:W-:-:S05]  /*3940*/  IMAD.MOV R29, RZ, RZ, -R29 ;  /* 0x000000ffff1d7224 */ /* 0x000fca00078e0a1d */
[----:B------:R-:W-:Y:S01]  /*3950*/  ISETP.GE.AND P2, PT, R29, RZ, PT ;  /* 0x000000ff1d00720c */ /* 0x000fe20003f46270 */
[----:B------:R-:W-:-:S05]  /*3960*/  VIADD R29, R28, 0xffffff04 ;  /* 0xffffff041c1d7836 */ /* 0x000fca0000000000 */
[----:B------:R-:W-:-:S07]  /*3970*/  SHF.R.U32.HI R29, RZ, R29, R42 ;  /* 0x0000001dff1d7219 */ /* 0x000fce000001162a */
[----:B------:R-:W-:-:S05]  /*3980*/  @!P2 IADD3 R29, PT, PT, R29, 0x1, RZ ;  /* 0x000000011d1da810 */ /* 0x000fca0007ffe0ff */
[----:B------:R-:W-:-:S05]  /*3990*/  @!P3 IMAD.SHL.U32 R29, R29, 0x2, RZ ;  /* 0x000000021d1db824 */ /* 0x000fca00078e00ff */
[----:B------:R-:W-:Y:S01]  /*39a0*/  LOP3.LUT R29, R29, 0x80000000, R0, 0xf8, !PT ;  /* 0x800000001d1d7812 */ /* 0x000fe200078ef800 */
[----:B------:R-:W-:Y:S06]  /*39b0*/  BRA `(.L_x_53) ;  /* 0x0000000000047947 */ /* 0x000fec0003800000 */
.L_x_54:
[----:B------:R0:W1:Y:S02]  /*39c0*/  MUFU.RCP R29, R0 ;  /* 0x00000000001d7308 */ /* 0x0000640000001000 */
.L_x_53:
[----:B------:R-:W-:Y:S05]  /*39d0*/  BSYNC.RECONVERGENT B1 ;  /* 0x0000000000017941 */ /* 0x000fea0003800200 */
.L_x_51:
[----:B-1----:R-:W-:Y:S02]  /*39e0*/  IMAD.MOV.U32 R42, RZ, RZ, R29 ;  /* 0x000000ffff2a7224 */ /* 0x002fe400078e001d */
[----:B------:R-:W-:Y:S02]  /*39f0*/  IMAD.MOV.U32 R28, RZ, RZ, R30 ;  /* 0x000000ffff1c7224 */ /* 0x000fe400078e001e */
[----:B------:R-:W-:-:S04]  /*3a00*/  IMAD.MOV.U32 R29, RZ, RZ, 0x0 ;  /* 0x00000000ff1d7424 */ /* 0x000fc800078e00ff */
[----:B0-----:R-:W-:Y:S05]  /*3a10*/  RET.REL.NODEC R28 `(_Z19wf_embedding_kernelPKfiiiS0_iiiPKsiiPK6__halfiiS0_iPS3_iiiS6_iiiiiiiiifj) ;  /* 0xffffffc41c787950 */ /* 0x001fea0003c3ffff */
        .weak           $__internal_1_$__cuda_sm3x_div_rn_noftz_f32_slowpath
        .type           $__internal_1_$__cuda_sm3x_div_rn_noftz_f32_slowpath,@function
        .size           $__internal_1_$__cuda_sm3x_div_rn_noftz_f32_slowpath,(.L_x_72 - $__internal_1_$__cuda_sm3x_div_rn_noftz_f32_slowpath)
$__internal_1_$__cuda_sm3x_div_rn_noftz_f32_slowpath:
[----:B------:R-:W-:Y:S01]  /*3a20*/  SHF.R.U32.HI R29, RZ, 0x17, R6 ;  /* 0x00000017ff1d7819 */ /* 0x000fe20000011606 */
[----:B------:R-:W-:Y:S01]  /*3a30*/  BSSY.RECONVERGENT B1, `(.L_x_55) ;  /* 0x0000063000017945 */ /* 0x000fe20003800200 */
[----:B------:R-:W-:Y:S01]  /*3a40*/  SHF.R.U32.HI R48, RZ, 0x17, R28 ;  /* 0x00000017ff307819 */ /* 0x000fe2000001161c */
[----:B------:R-:W-:Y:S01]  /*3a50*/  IMAD.MOV.U32 R49, RZ, RZ, R6 ;  /* 0x000000ffff317224 */ /* 0x000fe200078e0006 */
[----:B------:R-:W-:Y:S02]  /*3a60*/  LOP3.LUT R29, R29, 0xff, RZ, 0xc0, !PT ;  /* 0x000000ff1d1d7812 */ /* 0x000fe400078ec0ff */
[----:B------:R-:W-:Y:S02]  /*3a70*/  LOP3.LUT R48, R48, 0xff, RZ, 0xc0, !PT ;  /* 0x000000ff30307812 */ /* 0x000fe400078ec0ff */
[----:B------:R-:W-:-:S03]  /*3a80*/  IADD3 R50, PT, PT, R29, -0x1, RZ ;  /* 0xffffffff1d327810 */ /* 0x000fc60007ffe0ff */
[----:B------:R-:W-:Y:S01]  /*3a90*/  VIADD R51, R48, 0xffffffff ;  /* 0xffffffff30337836 */ /* 0x000fe20000000000 */
[----:B------:R-:W-:-:S04]  /*3aa0*/  ISETP.GT.U32.AND P2, PT, R50, 0xfd, PT ;  /* 0x000000fd3200780c */ /* 0x000fc80003f44070 */
[----:B------:R-:W-:-:S13]  /*3ab0*/  ISETP.GT.U32.OR P2, PT, R51, 0xfd, P2 ;  /* 0x000000fd3300780c */ /* 0x000fda0001744470 */
[----:B------:R-:W-:Y:S01]  /*3ac0*/  @!P2 IMAD.MOV.U32 R47, RZ, RZ, RZ ;  /* 0x000000ffff2fa224 */ /* 0x000fe200078e00ff */
[----:B------:R-:W-:Y:S06]  /*3ad0*/  @!P2 BRA `(.L_x_56) ;  /* 0x00000000005ca947 */ /* 0x000fec0003800000 */
[----:B------:R-:W-:Y:S02]  /*3ae0*/  FSETP.GTU.FTZ.AND P2, PT, |R28|, +INF , PT ;  /* 0x7f8000001c00780b */ /* 0x000fe40003f5c200 */
[----:B------:R-:W-:-:S04]  /*3af0*/  FSETP.GTU.FTZ.AND P3, PT, |R6|, +INF , PT ;  /* 0x7f8000000600780b */ /* 0x000fc80003f7c200 */
[----:B------:R-:W-:-:S13]  /*3b00*/  PLOP3.LUT P2, PT, P2, P3, PT, 0xf8, 0x8f ;  /* 0x00000000008f781c */ /* 0x000fda0001747f70 */
[----:B------:R-:W-:Y:S05]  /*3b10*/  @P2 BRA `(.L_x_57) ;  /* 0x00000004004c2947 */ /* 0x000fea0003800000 */
[----:B------:R-:W-:-:S13]  /*3b20*/  LOP3.LUT P2, RZ, R49, 0x7fffffff, R28, 0xc8, !PT ;  /* 0x7fffffff31ff7812 */ /* 0x000fda000784c81c */
[----:B------:R-:W-:Y:S05]  /*3b30*/  @!P2 BRA `(.L_x_58) ;  /* 0x00000004003ca947 */ /* 0x000fea0003800000 */
[----:B------:R-:W-:Y:S02]  /*3b40*/  FSETP.NEU.FTZ.AND P3, PT, |R28|, +INF , PT ;  /* 0x7f8000001c00780b */ /* 0x000fe40003f7d200 */
[----:B------:R-:W-:Y:S02]  /*3b50*/  FSETP.NEU.FTZ.AND P4, PT, |R6|, +INF , PT ;  /* 0x7f8000000600780b */ /* 0x000fe40003f9d200 */
[----:B------:R-:W-:-:S11]  /*3b60*/  FSETP.NEU.FTZ.AND P2, PT, |R28|, +INF , PT ;  /* 0x7f8000001c00780b */ /* 0x000fd60003f5d200 */
[----:B------:R-:W-:Y:S05]  /*3b70*/  @!P4 BRA !P3, `(.L_x_58) ;  /* 0x00000004002cc947 */ /* 0x000fea0005800000 */
[----:B------:R-:W-:-:S04]  /*3b80*/  LOP3.LUT P3, RZ, R28, 0x7fffffff, RZ, 0xc0, !PT ;  /* 0x7fffffff1cff7812 */ /* 0x000fc8000786c0ff */
[----:B------:R-:W-:-:S13]  /*3b90*/  PLOP3.LUT P3, PT, P4, P3, PT, 0x2f, 0xf2 ;  /* 0x0000000000f2781c */ /* 0x000fda0002766577 */
[----:B------:R-:W-:Y:S05]  /*3ba0*/  @P3 BRA `(.L_x_59) ;  /* 0x0000000400183947 */ /* 0x000fea0003800000 */
[----:B------:R-:W-:-:S04]  /*3bb0*/  LOP3.LUT P3, RZ, R49, 0x7fffffff, RZ, 0xc0, !PT ;  /* 0x7fffffff31ff7812 */ /* 0x000fc8000786c0ff */
[----:B------:R-:W-:-:S13]  /*3bc0*/  PLOP3.LUT P2, PT, P2, P3, PT, 0x2f, 0xf2 ;  /* 0x0000000000f2781c */ /* 0x000fda0001746577 */
[----:B------:R-:W-:Y:S05]  /*3bd0*/  @P2 BRA `(.L_x_60) ;  /* 0x0000000400002947 */ /* 0x000fea0003800000 */
[----:B------:R-:W-:Y:S02]  /*3be0*/  ISETP.GE.AND P2, PT, R51, RZ, PT ;  /* 0x000000ff3300720c */ /* 0x000fe40003f46270 */
[----:B------:R-:W-:-:S11]  /*3bf0*/  ISETP.GE.AND P3, PT, R50, RZ, PT ;  /* 0x000000ff3200720c */ /* 0x000fd60003f66270 */
[----:B------:R-:W-:Y:S01]  /*3c00*/  @P2 IMAD.MOV.U32 R47, RZ, RZ, RZ ;  /* 0x000000ffff2f2224 */ /* 0x000fe200078e00ff */
[----:B------:R-:W-:Y:S01]  /*3c10*/  @!P2 MOV R47, 0xffffffc0 ;  /* 0xffffffc0002fa802 */ /* 0x000fe20000000f00 */
[----:B------:R-:W-:Y:S01]  /*3c20*/  @!P2 FFMA R28, R28, 1.84467440737095516160e+19, RZ ;  /* 0x5f8000001c1ca823 */ /* 0x000fe200000000ff */
[----:B------:R-:W-:-:S03]  /*3c30*/  @!P3 FFMA R49, R6, 1.84467440737095516160e+19, RZ ;  /* 0x5f8000000631b823 */ /* 0x000fc600000000ff */
[----:B------:R-:W-:-:S07]  /*3c40*/  @!P3 VIADD R47, R47, 0x40 ;  /* 0x000000402f2fb836 */ /* 0x000fce0000000000 */
.L_x_56:
[----:B------:R-:W-:Y:S01]  /*3c50*/  LEA R50, R29, 0xc0800000, 0x17 ;  /* 0xc08000001d327811 */ /* 0x000fe200078eb8ff */
[----:B------:R-:W-:Y:S04]  /*3c60*/  BSSY.RECONVERGENT B2, `(.L_x_61) ;  /* 0x0000036000027945 */ /* 0x000fe80003800200 */
[----:B------:R-:W-:Y:S02]  /*3c70*/  IMAD.IADD R52, R49, 0x1, -R50 ;  /* 0x0000000131347824 */ /* 0x000fe400078e0a32 */
[----:B------:R-:W-:Y:S02]  /*3c80*/  VIADD R50, R48, 0xffffff81 ;  /* 0xffffff8130327836 */ /* 0x000fe40000000000 */
[----:B------:R-:W0:Y:S01]  /*3c90*/  MUFU.RCP R49, R52 ;  /* 0x0000003400317308 */ /* 0x000e220000001000 */
[----:B------:R-:W-:Y:S01]  /*3ca0*/  FADD.FTZ R51, -R52, -RZ ;  /* 0x800000ff34337221 */ /* 0x000fe20000010100 */
[C---:B------:R-:W-:Y:S01]  /*3cb0*/  IMAD R28, R50.reuse, -0x800000, R28 ;  /* 0xff800000321c7824 */ /* 0x040fe200078e021c */
[----:B------:R-:W-:-:S05]  /*3cc0*/  IADD3 R50, PT, PT, R50, 0x7f, -R29 ;  /* 0x0000007f32327810 */ /* 0x000fca0007ffe81d */
[----:B------:R-:W-:Y:S02]  /*3cd0*/  IMAD.IADD R50, R50, 0x1, R47 ;  /* 0x0000000132327824 */ /* 0x000fe400078e022f */
[----:B0-----:R-:W-:-:S04]  /*3ce0*/  FFMA R48, R49, R51, 1 ;  /* 0x3f80000031307423 */ /* 0x001fc80000000033 */
[----:B------:R-:W-:-:S04]  /*3cf0*/  FFMA R49, R49, R48, R49 ;  /* 0x0000003031317223 */ /* 0x000fc80000000031 */
[----:B------:R-:W-:-:S04]  /*3d00*/  FFMA R48, R28, R49, RZ ;  /* 0x000000311c307223 */ /* 0x000fc800000000ff */
[----:B------:R-:W-:-:S04]  /*3d10*/  FFMA R53, R51, R48, R28 ;  /* 0x0000003033357223 */ /* 0x000fc8000000001c */
[----:B------:R-:W-:-:S04]  /*3d20*/  FFMA R48, R49, R53, R48 ;  /* 0x0000003531307223 */ /* 0x000fc80000000030 */
[----:B------:R-:W-:-:S04]  /*3d30*/  FFMA R51, R51, R48, R28 ;  /* 0x0000003033337223 */ /* 0x000fc8000000001c */
[----:B------:R-:W-:-:S05]  /*3d40*/  FFMA R28, R49, R51, R48 ;  /* 0x00000033311c7223 */ /* 0x000fca0000000030 */
[----:B------:R-:W-:-:S04]  /*3d50*/  SHF.R.U32.HI R29, RZ, 0x17, R28 ;  /* 0x00000017ff1d7819 */ /* 0x000fc8000001161c */
[----:B------:R-:W-:-:S04]  /*3d60*/  LOP3.LUT R29, R29, 0xff, RZ, 0xc0, !PT ;  /* 0x000000ff1d1d7812 */ /* 0x000fc800078ec0ff */
[----:B------:R-:W-:-:S05]  /*3d70*/  IADD3 R29, PT, PT, R29, R50, RZ ;  /* 0x000000321d1d7210 */ /* 0x000fca0007ffe0ff */
[----:B------:R-:W-:-:S05]  /*3d80*/  VIADD R47, R29, 0xffffffff ;  /* 0xffffffff1d2f7836 */ /* 0x000fca0000000000 */
[----:B------:R-:W-:-:S13]  /*3d90*/  ISETP.GE.U32.AND P2, PT, R47, 0xfe, PT ;  /* 0x000000fe2f00780c */ /* 0x000fda0003f46070 */
[----:B------:R-:W-:Y:S05]  /*3da0*/  @!P2 BRA `(.L_x_62) ;  /* 0x000000000080a947 */ /* 0x000fea0003800000 */
[----:B------:R-:W-:-:S13]  /*3db0*/  ISETP.GT.AND P2, PT, R29, 0xfe, PT ;  /* 0x000000fe1d00780c */ /* 0x000fda0003f44270 */
[----:B------:R-:W-:Y:S05]  /*3dc0*/  @P2 BRA `(.L_x_63) ;  /* 0x00000000006c2947 */ /* 0x000fea0003800000 */
[----:B------:R-:W-:-:S13]  /*3dd0*/  ISETP.GE.AND P2, PT, R29, 0x1, PT ;  /* 0x000000011d00780c */ /* 0x000fda0003f46270 */
[----:B------:R-:W-:Y:S05]  /*3de0*/  @P2 BRA `(.L_x_64) ;  /* 0x0000000000742947 */ /* 0x000fea0003800000 */
[----:B------:R-:W-:Y:S02]  /*3df0*/  ISETP.GE.AND P2, PT, R29, -0x18, PT ;  /* 0xffffffe81d00780c */ /* 0x000fe40003f46270 */
[----:B------:R-:W-:-:S11]  /*3e00*/  LOP3.LUT R28, R28, 0x80000000, RZ, 0xc0, !PT ;  /* 0x800000001c1c7812 */ /* 0x000fd600078ec0ff */
[----:B------:R-:W-:Y:S05]  /*3e10*/  @!P2 BRA `(.L_x_64) ;  /* 0x000000000068a947 */ /* 0x000fea0003800000 */
[CCC-:B------:R-:W-:Y:S01]  /*3e20*/  FFMA.RZ R50, R49.reuse, R51.reuse, R48.reuse ;  /* 0x0000003331327223 */ /* 0x1c0fe2000000c030 */
[CCC-:B------:R-:W-:Y:S01]  /*3e30*/  FFMA.RP R47, R49.reuse, R51.reuse, R48.reuse ;  /* 0x00000033312f7223 */ /* 0x1c0fe20000008030 */
[----:B------:R-:W-:Y:S01]  /*3e40*/  FFMA.RM R48, R49, R51, R48 ;  /* 0x0000003331307223 */ /* 0x000fe20000004030 */
[----:B------:R-:W-:Y:S02]  /*3e50*/  ISETP.NE.AND P4, PT, R29, RZ, PT ;  /* 0x000000ff1d00720c */ /* 0x000fe40003f85270 */
[----:B------:R-:W-:Y:S02]  /*3e60*/  LOP3.LUT R50, R50, 0x7fffff, RZ, 0xc0, !PT ;  /* 0x007fffff32327812 */ /* 0x000fe400078ec0ff */
[----:B------:R-:W-:Y:S01]  /*3e70*/  FSETP.NEU.FTZ.AND P2, PT, R47, R48, PT ;  /* 0x000000302f00720b */ /* 0x000fe20003f5d000 */
[C---:B------:R-:W-:Y:S01]  /*3e80*/  VIADD R47, R29.reuse, 0x20 ;  /* 0x000000201d2f7836 */ /* 0x040fe20000000000 */
[----:B------:R-:W-:Y:S02]  /*3e90*/  LOP3.LUT R50, R50, 0x800000, RZ, 0xfc, !PT ;  /* 0x0080000032327812 */ /* 0x000fe400078efcff */
[----:B------:R-:W-:Y:S01]  /*3ea0*/  ISETP.NE.AND P3, PT, R29, RZ, PT ;  /* 0x000000ff1d00720c */ /* 0x000fe20003f65270 */
[----:B------:R-:W-:Y:S01]  /*3eb0*/  IMAD.MOV R29, RZ, RZ, -R29 ;  /* 0x000000ffff1d7224 */ /* 0x000fe200078e0a1d */
[----:B------:R-:W-:-:S04]  /*3ec0*/  SHF.L.U32 R47, R50, R47, RZ ;  /* 0x0000002f322f7219 */ /* 0x000fc800000006ff */
[----:B------:R-:W-:Y:S02]  /*3ed0*/  SEL R29, R29, RZ, P4 ;  /* 0x000000ff1d1d7207 */ /* 0x000fe40002000000 */
[----:B------:R-:W-:Y:S02]  /*3ee0*/  ISETP.NE.AND P3, PT, R47, RZ, P3 ;  /* 0x000000ff2f00720c */ /* 0x000fe40001f65270 */
[----:B------:R-:W-:Y:S02]  /*3ef0*/  SHF.R.U32.HI R29, RZ, R29, R50 ;  /* 0x0000001dff1d7219 */ /* 0x000fe40000011632 */
[----:B------:R-:W-:Y:S02]  /*3f00*/  PLOP3.LUT P2, PT, P2, P3, PT, 0xf8, 0x8f ;  /* 0x00000000008f781c */ /* 0x000fe40001747f70 */
[----:B------:R-:W-:Y:S02]  /*3f10*/  SHF.R.U32.HI R48, RZ, 0x1, R29 ;  /* 0x00000001ff307819 */ /* 0x000fe4000001161d */
[----:B------:R-:W-:-:S04]  /*3f20*/  SEL R47, RZ, 0x1, !P2 ;  /* 0x00000001ff2f7807 */ /* 0x000fc80005000000 */
[----:B------:R-:W-:-:S04]  /*3f30*/  LOP3.LUT R50, R47, 0x1, R48, 0xf8, !PT ;  /* 0x000000012f327812 */ /* 0x000fc800078ef830 */
[----:B------:R-:W-:-:S05]  /*3f40*/  LOP3.LUT R29, R50, R29, RZ, 0xc0, !PT ;  /* 0x0000001d321d7212 */ /* 0x000fca00078ec0ff */
[----:B------:R-:W-:-:S05]  /*3f50*/  IMAD.IADD R29, R48, 0x1, R29 ;  /* 0x00000001301d7824 */ /* 0x000fca00078e021d */
[----:B------:R-:W-:Y:S01]  /*3f60*/  LOP3.LUT R28, R29, R28, RZ, 0xfc, !PT ;  /* 0x0000001c1d1c7212 */ /* 0x000fe200078efcff */
[----:B------:R-:W-:Y:S06]  /*3f70*/  BRA `(.L_x_64) ;  /* 0x0000000000107947 */ /* 0x000fec0003800000 */
.L_x_63:
[----:B------:R-:W-:-:S04]  /*3f80*/  LOP3.LUT R28, R28, 0x80000000, RZ, 0xc0, !PT ;  /* 0x800000001c1c7812 */ /* 0x000fc800078ec0ff */
[----:B------:R-:W-:Y:S01]  /*3f90*/  LOP3.LUT R28, R28, 0x7f800000, RZ, 0xfc, !PT ;  /* 0x7f8000001c1c7812 */ /* 0x000fe200078efcff */
[----:B------:R-:W-:Y:S06]  /*3fa0*/  BRA `(.L_x_64) ;  /* 0x0000000000047947 */ /* 0x000fec0003800000 */
.L_x_62:
[----:B------:R-:W-:-:S07]  /*3fb0*/  LEA R28, R50, R28, 0x17 ;  /* 0x0000001c321c7211 */ /* 0x000fce00078eb8ff */
.L_x_64:
[----:B------:R-:W-:Y:S05]  /*3fc0*/  BSYNC.RECONVERGENT B2 ;  /* 0x0000000000027941 */ /* 0x000fea0003800200 */
.L_x_61:
[----:B------:R-:W-:Y:S05]  /*3fd0*/  BRA `(.L_x_65) ;  /* 0x0000000000207947 */ /* 0x000fea0003800000 */
.L_x_60:
[----:B------:R-:W-:-:S04]  /*3fe0*/  LOP3.LUT R28, R49, 0x80000000, R28, 0x48, !PT ;  /* 0x80000000311c7812 */ /* 0x000fc800078e481c */
[----:B------:R-:W-:Y:S01]  /*3ff0*/  LOP3.LUT R28, R28, 0x7f800000, RZ, 0xfc, !PT ;  /* 0x7f8000001c1c7812 */ /* 0x000fe200078efcff */
[----:B------:R-:W-:Y:S06]  /*4000*/  BRA `(.L_x_65) ;  /* 0x0000000000147947 */ /* 0x000fec0003800000 */
.L_x_59:
[----:B------:R-:W-:Y:S01]  /*4010*/  LOP3.LUT R28, R49, 0x80000000, R28, 0x48, !PT ;  /* 0x80000000311c7812 */ /* 0x000fe200078e481c */
[----:B------:R-:W-:Y:S06]  /*4020*/  BRA `(.L_x_65) ;  /* 0x00000000000c7947 */ /* 0x000fec0003800000 */
.L_x_58:
[----:B------:R-:W0:Y:S01]  /*4030*/  MUFU.RSQ R28, -QNAN ;  /* 0xffc00000001c7908 */ /* 0x000e220000001400 */
[----:B------:R-:W-:Y:S05]  /*4040*/  BRA `(.L_x_65) ;  /* 0x0000000000047947 */ /* 0x000fea0003800000 */
.L_x_57:
[----:B------:R-:W-:-:S07]  /*4050*/  FADD.FTZ R28, R28, R6 ;  /* 0x000000061c1c7221 */ /* 0x000fce0000010000 */
.L_x_65:
[----:B------:R-:W-:Y:S05]  /*4060*/  BSYNC.RECONVERGENT B1 ;  /* 0x0000000000017941 */ /* 0x000fea0003800200 */
.L_x_55:
[----:B0-----:R-:W-:Y:S02]  /*4070*/  IMAD.MOV.U32 R47, RZ, RZ, R28 ;  /* 0x000000ffff2f7224 */ /* 0x001fe400078e001c */
[----:B------:R-:W-:Y:S02]  /*4080*/  IMAD.MOV.U32 R28, RZ, RZ, R46 ;  /* 0x000000ffff1c7224 */ /* 0x000fe400078e002e */
[----:B------:R-:W-:-:S04]  /*4090*/  IMAD.MOV.U32 R29, RZ, RZ, 0x0 ;  /* 0x00000000ff1d7424 */ /* 0x000fc800078e00ff */
[----:B------:R-:W-:Y:S05]  /*40a0*/  RET.REL.NODEC R28 `(_Z19wf_embedding_kernelPKfiiiS0_iiiPKsiiPK6__halfiiS0_iPS3_iiiS6_iiiiiiiiifj) ;  /* 0xffffffbc1cd47950 */ /* 0x000fea0003c3ffff */
.L_x_66:
[----:B------:R-:W-:-:S00]  /*40b0*/  BRA `(.L_x_66) ;  /* 0xfffffffc00fc7947 */ /* 0x000fc0000383ffff */
[----:B------:R-:W-:-:S00]  /*40c0*/  NOP ;  /* 0x0000000000007918 */ /* 0x000fc00000000000 */
        /* <DEDUP_REMOVED lines=11> */
.L_x_72:


//--------------------- .nv.shared._Z19wf_embedding_kernelPKfiiiS0_iiiPKsiiPK6__halfiiS0_iPS3_iiiS6_iiiiiiiiifj --------------------------
	.section	.nv.shared._Z19wf_embedding_kernelPKfiiiS0_iiiPKsiiPK6__halfiiS0_iPS3_iiiS6_iiiiiiiiifj,"aw",@nobits
	.sectionflags	@""
	.align	16
	.zero		1024


//--------------------- .nv.shared.reserved.0     --------------------------
	.section	.nv.shared.reserved.0,"aw",@nobits
	.weak		__nv_reservedSMEM_offset_0_alias
	.size		__nv_reservedSMEM_offset_0_alias, 0, 64
	.other		__nv_reservedSMEM_offset_0_alias,@"STO_CUDA_RESERVED_SHARED STV_DEFAULT"
__nv_reservedSMEM_offset_0_alias:
	.zero		0
	.zero		64


//--------------------- .nv.constant0._Z19wf_embedding_kernelPKfiiiS0_iiiPKsiiPK6__halfiiS0_iPS3_iiiS6_iiiiiiiiifj --------------------------
	.section	.nv.constant0._Z19wf_embedding_kernelPKfiiiS0_iiiPKsiiPK6__halfiiS0_iPS3_iiiS6_iiiiiiiiifj,"a",@progbits
	.sectionflags	@""
	.align	4
.nv.constant0._Z19wf_embedding_kernelPKfiiiS0_iiiPKsiiPK6__halfiiS0_iPS3_iiiS6_iiiiiiiiifj:
	.zero		1068


//--------------------- SYMBOLS --------------------------

	.type		.nv.reservedSmem.offset0,@object
	.size		.nv.reservedSmem.offset0,0x4
	.type		.nv.reservedSmem.cap,@object
	.size		.nv.reservedSmem.cap,0x4
